//
// Generated by NVIDIA NVVM Compiler
//
// Compiler Build ID: CL-36424714
// Cuda compilation tools, release 13.0, V13.0.88
// Based on NVVM 20.0.0
//

.version 9.0
.target sm_100
.address_size 64

	// .globl	_Z26monte_carlo_playout_kernelP8GPUBoardPiiy
.global .align 4 .b8 precalc_xorwow_matrix[102400];
.global .align 4 .b8 precalc_xorwow_offset_matrix[102400];
.global .align 4 .b8 mrg32k3aM1[2304];
.global .align 4 .b8 mrg32k3aM2[2304];
.global .align 4 .b8 mrg32k3aM1SubSeq[2016];
.global .align 4 .b8 mrg32k3aM2SubSeq[2016];
.global .align 4 .b8 mrg32k3aM1Seq[2304];
.global .align 4 .b8 mrg32k3aM2Seq[2304];
.const .align 8 .b8 __cr_lgamma_table[72];

.visible .entry _Z26monte_carlo_playout_kernelP8GPUBoardPiiy(
	.param .u64 .ptr .align 1 _Z26monte_carlo_playout_kernelP8GPUBoardPiiy_param_0,
	.param .u64 .ptr .align 1 _Z26monte_carlo_playout_kernelP8GPUBoardPiiy_param_1,
	.param .u32 _Z26monte_carlo_playout_kernelP8GPUBoardPiiy_param_2,
	.param .u64 _Z26monte_carlo_playout_kernelP8GPUBoardPiiy_param_3
)
{
	.local .align 16 .b8 	__local_depot0[960];
	.reg .b64 	%SP;
	.reg .b64 	%SPL;
	.reg .pred 	%p<1116>;
	.reg .b16 	%rs<1332>;
	.reg .b32 	%r<2081>;
	.reg .b64 	%rd<171>;

	mov.u64 	%SPL, __local_depot0;
	ld.param.u64 	%rd20, [_Z26monte_carlo_playout_kernelP8GPUBoardPiiy_param_0];
	ld.param.u32 	%r958, [_Z26monte_carlo_playout_kernelP8GPUBoardPiiy_param_2];
	ld.param.u64 	%rd22, [_Z26monte_carlo_playout_kernelP8GPUBoardPiiy_param_3];
	add.u64 	%rd1, %SPL, 0;
	add.u64 	%rd2, %SPL, 64;
	add.u64 	%rd3, %SPL, 112;
	add.u64 	%rd4, %SPL, 192;
	mov.u32 	%r959, %ctaid.x;
	mov.u32 	%r960, %ntid.x;
	mov.u32 	%r961, %tid.x;
	mad.lo.s32 	%r1, %r959, %r960, %r961;
	setp.ge.s32 	%p8, %r1, %r958;
	@%p8 bra 	$L__BB0_577;
	cvt.s64.s32 	%rd169, %r1;
	cvt.u32.u64 	%r962, %rd22;
	xor.b32  	%r963, %r962, -1429050551;
	mul.lo.s32 	%r964, %r963, 1099087573;
	{ .reg .b32 tmp; mov.b64 {tmp, %r965}, %rd22; }
	xor.b32  	%r966, %r965, -136515619;
	mul.lo.s32 	%r967, %r966, -1703105765;
	add.s32 	%r968, %r964, %r967;
	add.s32 	%r1915, %r968, 6615241;
	add.s32 	%r1645, %r964, 123456789;
	st.local.v2.u32 	[%rd2], {%r1915, %r1645};
	xor.b32  	%r1644, %r964, 362436069;
	add.s32 	%r1643, %r967, 521288629;
	st.local.v2.u32 	[%rd2+8], {%r1644, %r1643};
	xor.b32  	%r1642, %r967, 88675123;
	add.s32 	%r1641, %r964, 5783321;
	st.local.v2.u32 	[%rd2+16], {%r1642, %r1641};
	setp.eq.s32 	%p9, %r1, 0;
	@%p9 bra 	$L__BB0_116;
	mov.b32 	%r1628, 0;
$L__BB0_3:
	mov.u64 	%rd6, %rd169;
	and.b64  	%rd7, %rd6, 3;
	setp.eq.s64 	%p10, %rd7, 0;
	@%p10 bra 	$L__BB0_115;
	mul.wide.u32 	%rd27, %r1628, 3200;
	mov.u64 	%rd28, precalc_xorwow_matrix;
	add.s64 	%rd8, %rd28, %rd27;
	mov.b32 	%r1641, 0;
	mov.u32 	%r1642, %r1641;
	mov.u32 	%r1643, %r1641;
	mov.u32 	%r1644, %r1641;
	mov.u32 	%r1645, %r1641;
	mov.u32 	%r1634, %r1641;
$L__BB0_5:
	mul.wide.u32 	%rd29, %r1634, 4;
	add.s64 	%rd30, %rd2, %rd29;
	ld.local.u32 	%r20, [%rd30+4];
	shl.b32 	%r21, %r1634, 5;
	mov.b32 	%r1640, 0;
$L__BB0_6:
	.pragma "nounroll";
	shr.u32 	%r972, %r20, %r1640;
	and.b32  	%r973, %r972, 1;
	setp.eq.b32 	%p11, %r973, 1;
	not.pred 	%p12, %p11;
	add.s32 	%r974, %r21, %r1640;
	mul.lo.s32 	%r975, %r974, 5;
	mul.wide.u32 	%rd31, %r975, 4;
	add.s64 	%rd9, %rd8, %rd31;
	@%p12 bra 	$L__BB0_8;
	ld.global.u32 	%r976, [%rd9];
	xor.b32  	%r1645, %r1645, %r976;
	ld.global.u32 	%r977, [%rd9+4];
	xor.b32  	%r1644, %r1644, %r977;
	ld.global.u32 	%r978, [%rd9+8];
	xor.b32  	%r1643, %r1643, %r978;
	ld.global.u32 	%r979, [%rd9+12];
	xor.b32  	%r1642, %r1642, %r979;
	ld.global.u32 	%r980, [%rd9+16];
	xor.b32  	%r1641, %r1641, %r980;
$L__BB0_8:
	and.b32  	%r982, %r972, 2;
	setp.eq.s32 	%p13, %r982, 0;
	@%p13 bra 	$L__BB0_10;
	ld.global.u32 	%r983, [%rd9+20];
	xor.b32  	%r1645, %r1645, %r983;
	ld.global.u32 	%r984, [%rd9+24];
	xor.b32  	%r1644, %r1644, %r984;
	ld.global.u32 	%r985, [%rd9+28];
	xor.b32  	%r1643, %r1643, %r985;
	ld.global.u32 	%r986, [%rd9+32];
	xor.b32  	%r1642, %r1642, %r986;
	ld.global.u32 	%r987, [%rd9+36];
	xor.b32  	%r1641, %r1641, %r987;
$L__BB0_10:
	and.b32  	%r989, %r972, 4;
	setp.eq.s32 	%p14, %r989, 0;
	@%p14 bra 	$L__BB0_12;
	ld.global.u32 	%r990, [%rd9+40];
	xor.b32  	%r1645, %r1645, %r990;
	ld.global.u32 	%r991, [%rd9+44];
	xor.b32  	%r1644, %r1644, %r991;
	ld.global.u32 	%r992, [%rd9+48];
	xor.b32  	%r1643, %r1643, %r992;
	ld.global.u32 	%r993, [%rd9+52];
	xor.b32  	%r1642, %r1642, %r993;
	ld.global.u32 	%r994, [%rd9+56];
	xor.b32  	%r1641, %r1641, %r994;
$L__BB0_12:
	and.b32  	%r996, %r972, 8;
	setp.eq.s32 	%p15, %r996, 0;
	@%p15 bra 	$L__BB0_14;
	ld.global.u32 	%r997, [%rd9+60];
	xor.b32  	%r1645, %r1645, %r997;
	ld.global.u32 	%r998, [%rd9+64];
	xor.b32  	%r1644, %r1644, %r998;
	ld.global.u32 	%r999, [%rd9+68];
	xor.b32  	%r1643, %r1643, %r999;
	ld.global.u32 	%r1000, [%rd9+72];
	xor.b32  	%r1642, %r1642, %r1000;
	ld.global.u32 	%r1001, [%rd9+76];
	xor.b32  	%r1641, %r1641, %r1001;
$L__BB0_14:
	and.b32  	%r1003, %r972, 16;
	setp.eq.s32 	%p16, %r1003, 0;
	@%p16 bra 	$L__BB0_16;
	ld.global.u32 	%r1004, [%rd9+80];
	xor.b32  	%r1645, %r1645, %r1004;
	ld.global.u32 	%r1005, [%rd9+84];
	xor.b32  	%r1644, %r1644, %r1005;
	ld.global.u32 	%r1006, [%rd9+88];
	xor.b32  	%r1643, %r1643, %r1006;
	ld.global.u32 	%r1007, [%rd9+92];
	xor.b32  	%r1642, %r1642, %r1007;
	ld.global.u32 	%r1008, [%rd9+96];
	xor.b32  	%r1641, %r1641, %r1008;
$L__BB0_16:
	and.b32  	%r1010, %r972, 32;
	setp.eq.s32 	%p17, %r1010, 0;
	@%p17 bra 	$L__BB0_18;
	ld.global.u32 	%r1011, [%rd9+100];
	xor.b32  	%r1645, %r1645, %r1011;
	ld.global.u32 	%r1012, [%rd9+104];
	xor.b32  	%r1644, %r1644, %r1012;
	ld.global.u32 	%r1013, [%rd9+108];
	xor.b32  	%r1643, %r1643, %r1013;
	ld.global.u32 	%r1014, [%rd9+112];
	xor.b32  	%r1642, %r1642, %r1014;
	ld.global.u32 	%r1015, [%rd9+116];
	xor.b32  	%r1641, %r1641, %r1015;
$L__BB0_18:
	and.b32  	%r1017, %r972, 64;
	setp.eq.s32 	%p18, %r1017, 0;
	@%p18 bra 	$L__BB0_20;
	ld.global.u32 	%r1018, [%rd9+120];
	xor.b32  	%r1645, %r1645, %r1018;
	ld.global.u32 	%r1019, [%rd9+124];
	xor.b32  	%r1644, %r1644, %r1019;
	ld.global.u32 	%r1020, [%rd9+128];
	xor.b32  	%r1643, %r1643, %r1020;
	ld.global.u32 	%r1021, [%rd9+132];
	xor.b32  	%r1642, %r1642, %r1021;
	ld.global.u32 	%r1022, [%rd9+136];
	xor.b32  	%r1641, %r1641, %r1022;
$L__BB0_20:
	and.b32  	%r1024, %r972, 128;
	setp.eq.s32 	%p19, %r1024, 0;
	@%p19 bra 	$L__BB0_22;
	ld.global.u32 	%r1025, [%rd9+140];
	xor.b32  	%r1645, %r1645, %r1025;
	ld.global.u32 	%r1026, [%rd9+144];
	xor.b32  	%r1644, %r1644, %r1026;
	ld.global.u32 	%r1027, [%rd9+148];
	xor.b32  	%r1643, %r1643, %r1027;
	ld.global.u32 	%r1028, [%rd9+152];
	xor.b32  	%r1642, %r1642, %r1028;
	ld.global.u32 	%r1029, [%rd9+156];
	xor.b32  	%r1641, %r1641, %r1029;
$L__BB0_22:
	and.b32  	%r1031, %r972, 256;
	setp.eq.s32 	%p20, %r1031, 0;
	@%p20 bra 	$L__BB0_24;
	ld.global.u32 	%r1032, [%rd9+160];
	xor.b32  	%r1645, %r1645, %r1032;
	ld.global.u32 	%r1033, [%rd9+164];
	xor.b32  	%r1644, %r1644, %r1033;
	ld.global.u32 	%r1034, [%rd9+168];
	xor.b32  	%r1643, %r1643, %r1034;
	ld.global.u32 	%r1035, [%rd9+172];
	xor.b32  	%r1642, %r1642, %r1035;
	ld.global.u32 	%r1036, [%rd9+176];
	xor.b32  	%r1641, %r1641, %r1036;
$L__BB0_24:
	and.b32  	%r1038, %r972, 512;
	setp.eq.s32 	%p21, %r1038, 0;
	@%p21 bra 	$L__BB0_26;
	ld.global.u32 	%r1039, [%rd9+180];
	xor.b32  	%r1645, %r1645, %r1039;
	ld.global.u32 	%r1040, [%rd9+184];
	xor.b32  	%r1644, %r1644, %r1040;
	ld.global.u32 	%r1041, [%rd9+188];
	xor.b32  	%r1643, %r1643, %r1041;
	ld.global.u32 	%r1042, [%rd9+192];
	xor.b32  	%r1642, %r1642, %r1042;
	ld.global.u32 	%r1043, [%rd9+196];
	xor.b32  	%r1641, %r1641, %r1043;
$L__BB0_26:
	and.b32  	%r1045, %r972, 1024;
	setp.eq.s32 	%p22, %r1045, 0;
	@%p22 bra 	$L__BB0_28;
	ld.global.u32 	%r1046, [%rd9+200];
	xor.b32  	%r1645, %r1645, %r1046;
	ld.global.u32 	%r1047, [%rd9+204];
	xor.b32  	%r1644, %r1644, %r1047;
	ld.global.u32 	%r1048, [%rd9+208];
	xor.b32  	%r1643, %r1643, %r1048;
	ld.global.u32 	%r1049, [%rd9+212];
	xor.b32  	%r1642, %r1642, %r1049;
	ld.global.u32 	%r1050, [%rd9+216];
	xor.b32  	%r1641, %r1641, %r1050;
$L__BB0_28:
	and.b32  	%r1052, %r972, 2048;
	setp.eq.s32 	%p23, %r1052, 0;
	@%p23 bra 	$L__BB0_30;
	ld.global.u32 	%r1053, [%rd9+220];
	xor.b32  	%r1645, %r1645, %r1053;
	ld.global.u32 	%r1054, [%rd9+224];
	xor.b32  	%r1644, %r1644, %r1054;
	ld.global.u32 	%r1055, [%rd9+228];
	xor.b32  	%r1643, %r1643, %r1055;
	ld.global.u32 	%r1056, [%rd9+232];
	xor.b32  	%r1642, %r1642, %r1056;
	ld.global.u32 	%r1057, [%rd9+236];
	xor.b32  	%r1641, %r1641, %r1057;
$L__BB0_30:
	and.b32  	%r1059, %r972, 4096;
	setp.eq.s32 	%p24, %r1059, 0;
	@%p24 bra 	$L__BB0_32;
	ld.global.u32 	%r1060, [%rd9+240];
	xor.b32  	%r1645, %r1645, %r1060;
	ld.global.u32 	%r1061, [%rd9+244];
	xor.b32  	%r1644, %r1644, %r1061;
	ld.global.u32 	%r1062, [%rd9+248];
	xor.b32  	%r1643, %r1643, %r1062;
	ld.global.u32 	%r1063, [%rd9+252];
	xor.b32  	%r1642, %r1642, %r1063;
	ld.global.u32 	%r1064, [%rd9+256];
	xor.b32  	%r1641, %r1641, %r1064;
$L__BB0_32:
	and.b32  	%r1066, %r972, 8192;
	setp.eq.s32 	%p25, %r1066, 0;
	@%p25 bra 	$L__BB0_34;
	ld.global.u32 	%r1067, [%rd9+260];
	xor.b32  	%r1645, %r1645, %r1067;
	ld.global.u32 	%r1068, [%rd9+264];
	xor.b32  	%r1644, %r1644, %r1068;
	ld.global.u32 	%r1069, [%rd9+268];
	xor.b32  	%r1643, %r1643, %r1069;
	ld.global.u32 	%r1070, [%rd9+272];
	xor.b32  	%r1642, %r1642, %r1070;
	ld.global.u32 	%r1071, [%rd9+276];
	xor.b32  	%r1641, %r1641, %r1071;
$L__BB0_34:
	and.b32  	%r1073, %r972, 16384;
	setp.eq.s32 	%p26, %r1073, 0;
	@%p26 bra 	$L__BB0_36;
	ld.global.u32 	%r1074, [%rd9+280];
	xor.b32  	%r1645, %r1645, %r1074;
	ld.global.u32 	%r1075, [%rd9+284];
	xor.b32  	%r1644, %r1644, %r1075;
	ld.global.u32 	%r1076, [%rd9+288];
	xor.b32  	%r1643, %r1643, %r1076;
	ld.global.u32 	%r1077, [%rd9+292];
	xor.b32  	%r1642, %r1642, %r1077;
	ld.global.u32 	%r1078, [%rd9+296];
	xor.b32  	%r1641, %r1641, %r1078;
$L__BB0_36:
	and.b32  	%r1080, %r972, 32768;
	setp.eq.s32 	%p27, %r1080, 0;
	@%p27 bra 	$L__BB0_38;
	ld.global.u32 	%r1081, [%rd9+300];
	xor.b32  	%r1645, %r1645, %r1081;
	ld.global.u32 	%r1082, [%rd9+304];
	xor.b32  	%r1644, %r1644, %r1082;
	ld.global.u32 	%r1083, [%rd9+308];
	xor.b32  	%r1643, %r1643, %r1083;
	ld.global.u32 	%r1084, [%rd9+312];
	xor.b32  	%r1642, %r1642, %r1084;
	ld.global.u32 	%r1085, [%rd9+316];
	xor.b32  	%r1641, %r1641, %r1085;
$L__BB0_38:
	add.s32 	%r1640, %r1640, 16;
	setp.ne.s32 	%p28, %r1640, 32;
	@%p28 bra 	$L__BB0_6;
	mad.lo.s32 	%r1086, %r1634, -31, %r21;
	add.s32 	%r1634, %r1086, 1;
	setp.ne.s32 	%p29, %r1634, 5;
	@%p29 bra 	$L__BB0_5;
	st.local.u32 	[%rd2+4], %r1645;
	st.local.v2.u32 	[%rd2+8], {%r1644, %r1643};
	st.local.v2.u32 	[%rd2+16], {%r1642, %r1641};
	setp.eq.s64 	%p30, %rd7, 1;
	@%p30 bra 	$L__BB0_115;
	mov.b32 	%r1641, 0;
	mov.u32 	%r1642, %r1641;
	mov.u32 	%r1643, %r1641;
	mov.u32 	%r1644, %r1641;
	mov.u32 	%r1645, %r1641;
	mov.u32 	%r1726, %r1641;
$L__BB0_42:
	mul.wide.u32 	%rd32, %r1726, 4;
	add.s64 	%rd33, %rd2, %rd32;
	ld.local.u32 	%r196, [%rd33+4];
	shl.b32 	%r197, %r1726, 5;
	mov.b32 	%r1732, 0;
$L__BB0_43:
	.pragma "nounroll";
	shr.u32 	%r1089, %r196, %r1732;
	and.b32  	%r1090, %r1089, 1;
	setp.eq.b32 	%p31, %r1090, 1;
	not.pred 	%p32, %p31;
	add.s32 	%r1091, %r197, %r1732;
	mul.lo.s32 	%r1092, %r1091, 5;
	mul.wide.u32 	%rd34, %r1092, 4;
	add.s64 	%rd10, %rd8, %rd34;
	@%p32 bra 	$L__BB0_45;
	ld.global.u32 	%r1093, [%rd10];
	xor.b32  	%r1645, %r1645, %r1093;
	ld.global.u32 	%r1094, [%rd10+4];
	xor.b32  	%r1644, %r1644, %r1094;
	ld.global.u32 	%r1095, [%rd10+8];
	xor.b32  	%r1643, %r1643, %r1095;
	ld.global.u32 	%r1096, [%rd10+12];
	xor.b32  	%r1642, %r1642, %r1096;
	ld.global.u32 	%r1097, [%rd10+16];
	xor.b32  	%r1641, %r1641, %r1097;
$L__BB0_45:
	and.b32  	%r1099, %r1089, 2;
	setp.eq.s32 	%p33, %r1099, 0;
	@%p33 bra 	$L__BB0_47;
	ld.global.u32 	%r1100, [%rd10+20];
	xor.b32  	%r1645, %r1645, %r1100;
	ld.global.u32 	%r1101, [%rd10+24];
	xor.b32  	%r1644, %r1644, %r1101;
	ld.global.u32 	%r1102, [%rd10+28];
	xor.b32  	%r1643, %r1643, %r1102;
	ld.global.u32 	%r1103, [%rd10+32];
	xor.b32  	%r1642, %r1642, %r1103;
	ld.global.u32 	%r1104, [%rd10+36];
	xor.b32  	%r1641, %r1641, %r1104;
$L__BB0_47:
	and.b32  	%r1106, %r1089, 4;
	setp.eq.s32 	%p34, %r1106, 0;
	@%p34 bra 	$L__BB0_49;
	ld.global.u32 	%r1107, [%rd10+40];
	xor.b32  	%r1645, %r1645, %r1107;
	ld.global.u32 	%r1108, [%rd10+44];
	xor.b32  	%r1644, %r1644, %r1108;
	ld.global.u32 	%r1109, [%rd10+48];
	xor.b32  	%r1643, %r1643, %r1109;
	ld.global.u32 	%r1110, [%rd10+52];
	xor.b32  	%r1642, %r1642, %r1110;
	ld.global.u32 	%r1111, [%rd10+56];
	xor.b32  	%r1641, %r1641, %r1111;
$L__BB0_49:
	and.b32  	%r1113, %r1089, 8;
	setp.eq.s32 	%p35, %r1113, 0;
	@%p35 bra 	$L__BB0_51;
	ld.global.u32 	%r1114, [%rd10+60];
	xor.b32  	%r1645, %r1645, %r1114;
	ld.global.u32 	%r1115, [%rd10+64];
	xor.b32  	%r1644, %r1644, %r1115;
	ld.global.u32 	%r1116, [%rd10+68];
	xor.b32  	%r1643, %r1643, %r1116;
	ld.global.u32 	%r1117, [%rd10+72];
	xor.b32  	%r1642, %r1642, %r1117;
	ld.global.u32 	%r1118, [%rd10+76];
	xor.b32  	%r1641, %r1641, %r1118;
$L__BB0_51:
	and.b32  	%r1120, %r1089, 16;
	setp.eq.s32 	%p36, %r1120, 0;
	@%p36 bra 	$L__BB0_53;
	ld.global.u32 	%r1121, [%rd10+80];
	xor.b32  	%r1645, %r1645, %r1121;
	ld.global.u32 	%r1122, [%rd10+84];
	xor.b32  	%r1644, %r1644, %r1122;
	ld.global.u32 	%r1123, [%rd10+88];
	xor.b32  	%r1643, %r1643, %r1123;
	ld.global.u32 	%r1124, [%rd10+92];
	xor.b32  	%r1642, %r1642, %r1124;
	ld.global.u32 	%r1125, [%rd10+96];
	xor.b32  	%r1641, %r1641, %r1125;
$L__BB0_53:
	and.b32  	%r1127, %r1089, 32;
	setp.eq.s32 	%p37, %r1127, 0;
	@%p37 bra 	$L__BB0_55;
	ld.global.u32 	%r1128, [%rd10+100];
	xor.b32  	%r1645, %r1645, %r1128;
	ld.global.u32 	%r1129, [%rd10+104];
	xor.b32  	%r1644, %r1644, %r1129;
	ld.global.u32 	%r1130, [%rd10+108];
	xor.b32  	%r1643, %r1643, %r1130;
	ld.global.u32 	%r1131, [%rd10+112];
	xor.b32  	%r1642, %r1642, %r1131;
	ld.global.u32 	%r1132, [%rd10+116];
	xor.b32  	%r1641, %r1641, %r1132;
$L__BB0_55:
	and.b32  	%r1134, %r1089, 64;
	setp.eq.s32 	%p38, %r1134, 0;
	@%p38 bra 	$L__BB0_57;
	ld.global.u32 	%r1135, [%rd10+120];
	xor.b32  	%r1645, %r1645, %r1135;
	ld.global.u32 	%r1136, [%rd10+124];
	xor.b32  	%r1644, %r1644, %r1136;
	ld.global.u32 	%r1137, [%rd10+128];
	xor.b32  	%r1643, %r1643, %r1137;
	ld.global.u32 	%r1138, [%rd10+132];
	xor.b32  	%r1642, %r1642, %r1138;
	ld.global.u32 	%r1139, [%rd10+136];
	xor.b32  	%r1641, %r1641, %r1139;
$L__BB0_57:
	and.b32  	%r1141, %r1089, 128;
	setp.eq.s32 	%p39, %r1141, 0;
	@%p39 bra 	$L__BB0_59;
	ld.global.u32 	%r1142, [%rd10+140];
	xor.b32  	%r1645, %r1645, %r1142;
	ld.global.u32 	%r1143, [%rd10+144];
	xor.b32  	%r1644, %r1644, %r1143;
	ld.global.u32 	%r1144, [%rd10+148];
	xor.b32  	%r1643, %r1643, %r1144;
	ld.global.u32 	%r1145, [%rd10+152];
	xor.b32  	%r1642, %r1642, %r1145;
	ld.global.u32 	%r1146, [%rd10+156];
	xor.b32  	%r1641, %r1641, %r1146;
$L__BB0_59:
	and.b32  	%r1148, %r1089, 256;
	setp.eq.s32 	%p40, %r1148, 0;
	@%p40 bra 	$L__BB0_61;
	ld.global.u32 	%r1149, [%rd10+160];
	xor.b32  	%r1645, %r1645, %r1149;
	ld.global.u32 	%r1150, [%rd10+164];
	xor.b32  	%r1644, %r1644, %r1150;
	ld.global.u32 	%r1151, [%rd10+168];
	xor.b32  	%r1643, %r1643, %r1151;
	ld.global.u32 	%r1152, [%rd10+172];
	xor.b32  	%r1642, %r1642, %r1152;
	ld.global.u32 	%r1153, [%rd10+176];
	xor.b32  	%r1641, %r1641, %r1153;
$L__BB0_61:
	and.b32  	%r1155, %r1089, 512;
	setp.eq.s32 	%p41, %r1155, 0;
	@%p41 bra 	$L__BB0_63;
	ld.global.u32 	%r1156, [%rd10+180];
	xor.b32  	%r1645, %r1645, %r1156;
	ld.global.u32 	%r1157, [%rd10+184];
	xor.b32  	%r1644, %r1644, %r1157;
	ld.global.u32 	%r1158, [%rd10+188];
	xor.b32  	%r1643, %r1643, %r1158;
	ld.global.u32 	%r1159, [%rd10+192];
	xor.b32  	%r1642, %r1642, %r1159;
	ld.global.u32 	%r1160, [%rd10+196];
	xor.b32  	%r1641, %r1641, %r1160;
$L__BB0_63:
	and.b32  	%r1162, %r1089, 1024;
	setp.eq.s32 	%p42, %r1162, 0;
	@%p42 bra 	$L__BB0_65;
	ld.global.u32 	%r1163, [%rd10+200];
	xor.b32  	%r1645, %r1645, %r1163;
	ld.global.u32 	%r1164, [%rd10+204];
	xor.b32  	%r1644, %r1644, %r1164;
	ld.global.u32 	%r1165, [%rd10+208];
	xor.b32  	%r1643, %r1643, %r1165;
	ld.global.u32 	%r1166, [%rd10+212];
	xor.b32  	%r1642, %r1642, %r1166;
	ld.global.u32 	%r1167, [%rd10+216];
	xor.b32  	%r1641, %r1641, %r1167;
$L__BB0_65:
	and.b32  	%r1169, %r1089, 2048;
	setp.eq.s32 	%p43, %r1169, 0;
	@%p43 bra 	$L__BB0_67;
	ld.global.u32 	%r1170, [%rd10+220];
	xor.b32  	%r1645, %r1645, %r1170;
	ld.global.u32 	%r1171, [%rd10+224];
	xor.b32  	%r1644, %r1644, %r1171;
	ld.global.u32 	%r1172, [%rd10+228];
	xor.b32  	%r1643, %r1643, %r1172;
	ld.global.u32 	%r1173, [%rd10+232];
	xor.b32  	%r1642, %r1642, %r1173;
	ld.global.u32 	%r1174, [%rd10+236];
	xor.b32  	%r1641, %r1641, %r1174;
$L__BB0_67:
	and.b32  	%r1176, %r1089, 4096;
	setp.eq.s32 	%p44, %r1176, 0;
	@%p44 bra 	$L__BB0_69;
	ld.global.u32 	%r1177, [%rd10+240];
	xor.b32  	%r1645, %r1645, %r1177;
	ld.global.u32 	%r1178, [%rd10+244];
	xor.b32  	%r1644, %r1644, %r1178;
	ld.global.u32 	%r1179, [%rd10+248];
	xor.b32  	%r1643, %r1643, %r1179;
	ld.global.u32 	%r1180, [%rd10+252];
	xor.b32  	%r1642, %r1642, %r1180;
	ld.global.u32 	%r1181, [%rd10+256];
	xor.b32  	%r1641, %r1641, %r1181;
$L__BB0_69:
	and.b32  	%r1183, %r1089, 8192;
	setp.eq.s32 	%p45, %r1183, 0;
	@%p45 bra 	$L__BB0_71;
	ld.global.u32 	%r1184, [%rd10+260];
	xor.b32  	%r1645, %r1645, %r1184;
	ld.global.u32 	%r1185, [%rd10+264];
	xor.b32  	%r1644, %r1644, %r1185;
	ld.global.u32 	%r1186, [%rd10+268];
	xor.b32  	%r1643, %r1643, %r1186;
	ld.global.u32 	%r1187, [%rd10+272];
	xor.b32  	%r1642, %r1642, %r1187;
	ld.global.u32 	%r1188, [%rd10+276];
	xor.b32  	%r1641, %r1641, %r1188;
$L__BB0_71:
	and.b32  	%r1190, %r1089, 16384;
	setp.eq.s32 	%p46, %r1190, 0;
	@%p46 bra 	$L__BB0_73;
	ld.global.u32 	%r1191, [%rd10+280];
	xor.b32  	%r1645, %r1645, %r1191;
	ld.global.u32 	%r1192, [%rd10+284];
	xor.b32  	%r1644, %r1644, %r1192;
	ld.global.u32 	%r1193, [%rd10+288];
	xor.b32  	%r1643, %r1643, %r1193;
	ld.global.u32 	%r1194, [%rd10+292];
	xor.b32  	%r1642, %r1642, %r1194;
	ld.global.u32 	%r1195, [%rd10+296];
	xor.b32  	%r1641, %r1641, %r1195;
$L__BB0_73:
	and.b32  	%r1197, %r1089, 32768;
	setp.eq.s32 	%p47, %r1197, 0;
	@%p47 bra 	$L__BB0_75;
	ld.global.u32 	%r1198, [%rd10+300];
	xor.b32  	%r1645, %r1645, %r1198;
	ld.global.u32 	%r1199, [%rd10+304];
	xor.b32  	%r1644, %r1644, %r1199;
	ld.global.u32 	%r1200, [%rd10+308];
	xor.b32  	%r1643, %r1643, %r1200;
	ld.global.u32 	%r1201, [%rd10+312];
	xor.b32  	%r1642, %r1642, %r1201;
	ld.global.u32 	%r1202, [%rd10+316];
	xor.b32  	%r1641, %r1641, %r1202;
$L__BB0_75:
	add.s32 	%r1732, %r1732, 16;
	setp.ne.s32 	%p48, %r1732, 32;
	@%p48 bra 	$L__BB0_43;
	mad.lo.s32 	%r1203, %r1726, -31, %r197;
	add.s32 	%r1726, %r1203, 1;
	setp.ne.s32 	%p49, %r1726, 5;
	@%p49 bra 	$L__BB0_42;
	st.local.u32 	[%rd2+4], %r1645;
	st.local.v2.u32 	[%rd2+8], {%r1644, %r1643};
	st.local.v2.u32 	[%rd2+16], {%r1642, %r1641};
	setp.ne.s64 	%p50, %rd7, 3;
	@%p50 bra 	$L__BB0_115;
	mov.b32 	%r1641, 0;
	mov.u32 	%r1642, %r1641;
	mov.u32 	%r1643, %r1641;
	mov.u32 	%r1644, %r1641;
	mov.u32 	%r1645, %r1641;
	mov.u32 	%r1818, %r1641;
$L__BB0_79:
	mul.wide.u32 	%rd35, %r1818, 4;
	add.s64 	%rd36, %rd2, %rd35;
	ld.local.u32 	%r372, [%rd36+4];
	shl.b32 	%r373, %r1818, 5;
	mov.b32 	%r1824, 0;
$L__BB0_80:
	.pragma "nounroll";
	shr.u32 	%r1206, %r372, %r1824;
	and.b32  	%r1207, %r1206, 1;
	setp.eq.b32 	%p51, %r1207, 1;
	not.pred 	%p52, %p51;
	add.s32 	%r1208, %r373, %r1824;
	mul.lo.s32 	%r1209, %r1208, 5;
	mul.wide.u32 	%rd37, %r1209, 4;
	add.s64 	%rd11, %rd8, %rd37;
	@%p52 bra 	$L__BB0_82;
	ld.global.u32 	%r1210, [%rd11];
	xor.b32  	%r1645, %r1645, %r1210;
	ld.global.u32 	%r1211, [%rd11+4];
	xor.b32  	%r1644, %r1644, %r1211;
	ld.global.u32 	%r1212, [%rd11+8];
	xor.b32  	%r1643, %r1643, %r1212;
	ld.global.u32 	%r1213, [%rd11+12];
	xor.b32  	%r1642, %r1642, %r1213;
	ld.global.u32 	%r1214, [%rd11+16];
	xor.b32  	%r1641, %r1641, %r1214;
$L__BB0_82:
	and.b32  	%r1216, %r1206, 2;
	setp.eq.s32 	%p53, %r1216, 0;
	@%p53 bra 	$L__BB0_84;
	ld.global.u32 	%r1217, [%rd11+20];
	xor.b32  	%r1645, %r1645, %r1217;
	ld.global.u32 	%r1218, [%rd11+24];
	xor.b32  	%r1644, %r1644, %r1218;
	ld.global.u32 	%r1219, [%rd11+28];
	xor.b32  	%r1643, %r1643, %r1219;
	ld.global.u32 	%r1220, [%rd11+32];
	xor.b32  	%r1642, %r1642, %r1220;
	ld.global.u32 	%r1221, [%rd11+36];
	xor.b32  	%r1641, %r1641, %r1221;
$L__BB0_84:
	and.b32  	%r1223, %r1206, 4;
	setp.eq.s32 	%p54, %r1223, 0;
	@%p54 bra 	$L__BB0_86;
	ld.global.u32 	%r1224, [%rd11+40];
	xor.b32  	%r1645, %r1645, %r1224;
	ld.global.u32 	%r1225, [%rd11+44];
	xor.b32  	%r1644, %r1644, %r1225;
	ld.global.u32 	%r1226, [%rd11+48];
	xor.b32  	%r1643, %r1643, %r1226;
	ld.global.u32 	%r1227, [%rd11+52];
	xor.b32  	%r1642, %r1642, %r1227;
	ld.global.u32 	%r1228, [%rd11+56];
	xor.b32  	%r1641, %r1641, %r1228;
$L__BB0_86:
	and.b32  	%r1230, %r1206, 8;
	setp.eq.s32 	%p55, %r1230, 0;
	@%p55 bra 	$L__BB0_88;
	ld.global.u32 	%r1231, [%rd11+60];
	xor.b32  	%r1645, %r1645, %r1231;
	ld.global.u32 	%r1232, [%rd11+64];
	xor.b32  	%r1644, %r1644, %r1232;
	ld.global.u32 	%r1233, [%rd11+68];
	xor.b32  	%r1643, %r1643, %r1233;
	ld.global.u32 	%r1234, [%rd11+72];
	xor.b32  	%r1642, %r1642, %r1234;
	ld.global.u32 	%r1235, [%rd11+76];
	xor.b32  	%r1641, %r1641, %r1235;
$L__BB0_88:
	and.b32  	%r1237, %r1206, 16;
	setp.eq.s32 	%p56, %r1237, 0;
	@%p56 bra 	$L__BB0_90;
	ld.global.u32 	%r1238, [%rd11+80];
	xor.b32  	%r1645, %r1645, %r1238;
	ld.global.u32 	%r1239, [%rd11+84];
	xor.b32  	%r1644, %r1644, %r1239;
	ld.global.u32 	%r1240, [%rd11+88];
	xor.b32  	%r1643, %r1643, %r1240;
	ld.global.u32 	%r1241, [%rd11+92];
	xor.b32  	%r1642, %r1642, %r1241;
	ld.global.u32 	%r1242, [%rd11+96];
	xor.b32  	%r1641, %r1641, %r1242;
$L__BB0_90:
	and.b32  	%r1244, %r1206, 32;
	setp.eq.s32 	%p57, %r1244, 0;
	@%p57 bra 	$L__BB0_92;
	ld.global.u32 	%r1245, [%rd11+100];
	xor.b32  	%r1645, %r1645, %r1245;
	ld.global.u32 	%r1246, [%rd11+104];
	xor.b32  	%r1644, %r1644, %r1246;
	ld.global.u32 	%r1247, [%rd11+108];
	xor.b32  	%r1643, %r1643, %r1247;
	ld.global.u32 	%r1248, [%rd11+112];
	xor.b32  	%r1642, %r1642, %r1248;
	ld.global.u32 	%r1249, [%rd11+116];
	xor.b32  	%r1641, %r1641, %r1249;
$L__BB0_92:
	and.b32  	%r1251, %r1206, 64;
	setp.eq.s32 	%p58, %r1251, 0;
	@%p58 bra 	$L__BB0_94;
	ld.global.u32 	%r1252, [%rd11+120];
	xor.b32  	%r1645, %r1645, %r1252;
	ld.global.u32 	%r1253, [%rd11+124];
	xor.b32  	%r1644, %r1644, %r1253;
	ld.global.u32 	%r1254, [%rd11+128];
	xor.b32  	%r1643, %r1643, %r1254;
	ld.global.u32 	%r1255, [%rd11+132];
	xor.b32  	%r1642, %r1642, %r1255;
	ld.global.u32 	%r1256, [%rd11+136];
	xor.b32  	%r1641, %r1641, %r1256;
$L__BB0_94:
	and.b32  	%r1258, %r1206, 128;
	setp.eq.s32 	%p59, %r1258, 0;
	@%p59 bra 	$L__BB0_96;
	ld.global.u32 	%r1259, [%rd11+140];
	xor.b32  	%r1645, %r1645, %r1259;
	ld.global.u32 	%r1260, [%rd11+144];
	xor.b32  	%r1644, %r1644, %r1260;
	ld.global.u32 	%r1261, [%rd11+148];
	xor.b32  	%r1643, %r1643, %r1261;
	ld.global.u32 	%r1262, [%rd11+152];
	xor.b32  	%r1642, %r1642, %r1262;
	ld.global.u32 	%r1263, [%rd11+156];
	xor.b32  	%r1641, %r1641, %r1263;
$L__BB0_96:
	and.b32  	%r1265, %r1206, 256;
	setp.eq.s32 	%p60, %r1265, 0;
	@%p60 bra 	$L__BB0_98;
	ld.global.u32 	%r1266, [%rd11+160];
	xor.b32  	%r1645, %r1645, %r1266;
	ld.global.u32 	%r1267, [%rd11+164];
	xor.b32  	%r1644, %r1644, %r1267;
	ld.global.u32 	%r1268, [%rd11+168];
	xor.b32  	%r1643, %r1643, %r1268;
	ld.global.u32 	%r1269, [%rd11+172];
	xor.b32  	%r1642, %r1642, %r1269;
	ld.global.u32 	%r1270, [%rd11+176];
	xor.b32  	%r1641, %r1641, %r1270;
$L__BB0_98:
	and.b32  	%r1272, %r1206, 512;
	setp.eq.s32 	%p61, %r1272, 0;
	@%p61 bra 	$L__BB0_100;
	ld.global.u32 	%r1273, [%rd11+180];
	xor.b32  	%r1645, %r1645, %r1273;
	ld.global.u32 	%r1274, [%rd11+184];
	xor.b32  	%r1644, %r1644, %r1274;
	ld.global.u32 	%r1275, [%rd11+188];
	xor.b32  	%r1643, %r1643, %r1275;
	ld.global.u32 	%r1276, [%rd11+192];
	xor.b32  	%r1642, %r1642, %r1276;
	ld.global.u32 	%r1277, [%rd11+196];
	xor.b32  	%r1641, %r1641, %r1277;
$L__BB0_100:
	and.b32  	%r1279, %r1206, 1024;
	setp.eq.s32 	%p62, %r1279, 0;
	@%p62 bra 	$L__BB0_102;
	ld.global.u32 	%r1280, [%rd11+200];
	xor.b32  	%r1645, %r1645, %r1280;
	ld.global.u32 	%r1281, [%rd11+204];
	xor.b32  	%r1644, %r1644, %r1281;
	ld.global.u32 	%r1282, [%rd11+208];
	xor.b32  	%r1643, %r1643, %r1282;
	ld.global.u32 	%r1283, [%rd11+212];
	xor.b32  	%r1642, %r1642, %r1283;
	ld.global.u32 	%r1284, [%rd11+216];
	xor.b32  	%r1641, %r1641, %r1284;
$L__BB0_102:
	and.b32  	%r1286, %r1206, 2048;
	setp.eq.s32 	%p63, %r1286, 0;
	@%p63 bra 	$L__BB0_104;
	ld.global.u32 	%r1287, [%rd11+220];
	xor.b32  	%r1645, %r1645, %r1287;
	ld.global.u32 	%r1288, [%rd11+224];
	xor.b32  	%r1644, %r1644, %r1288;
	ld.global.u32 	%r1289, [%rd11+228];
	xor.b32  	%r1643, %r1643, %r1289;
	ld.global.u32 	%r1290, [%rd11+232];
	xor.b32  	%r1642, %r1642, %r1290;
	ld.global.u32 	%r1291, [%rd11+236];
	xor.b32  	%r1641, %r1641, %r1291;
$L__BB0_104:
	and.b32  	%r1293, %r1206, 4096;
	setp.eq.s32 	%p64, %r1293, 0;
	@%p64 bra 	$L__BB0_106;
	ld.global.u32 	%r1294, [%rd11+240];
	xor.b32  	%r1645, %r1645, %r1294;
	ld.global.u32 	%r1295, [%rd11+244];
	xor.b32  	%r1644, %r1644, %r1295;
	ld.global.u32 	%r1296, [%rd11+248];
	xor.b32  	%r1643, %r1643, %r1296;
	ld.global.u32 	%r1297, [%rd11+252];
	xor.b32  	%r1642, %r1642, %r1297;
	ld.global.u32 	%r1298, [%rd11+256];
	xor.b32  	%r1641, %r1641, %r1298;
$L__BB0_106:
	and.b32  	%r1300, %r1206, 8192;
	setp.eq.s32 	%p65, %r1300, 0;
	@%p65 bra 	$L__BB0_108;
	ld.global.u32 	%r1301, [%rd11+260];
	xor.b32  	%r1645, %r1645, %r1301;
	ld.global.u32 	%r1302, [%rd11+264];
	xor.b32  	%r1644, %r1644, %r1302;
	ld.global.u32 	%r1303, [%rd11+268];
	xor.b32  	%r1643, %r1643, %r1303;
	ld.global.u32 	%r1304, [%rd11+272];
	xor.b32  	%r1642, %r1642, %r1304;
	ld.global.u32 	%r1305, [%rd11+276];
	xor.b32  	%r1641, %r1641, %r1305;
$L__BB0_108:
	and.b32  	%r1307, %r1206, 16384;
	setp.eq.s32 	%p66, %r1307, 0;
	@%p66 bra 	$L__BB0_110;
	ld.global.u32 	%r1308, [%rd11+280];
	xor.b32  	%r1645, %r1645, %r1308;
	ld.global.u32 	%r1309, [%rd11+284];
	xor.b32  	%r1644, %r1644, %r1309;
	ld.global.u32 	%r1310, [%rd11+288];
	xor.b32  	%r1643, %r1643, %r1310;
	ld.global.u32 	%r1311, [%rd11+292];
	xor.b32  	%r1642, %r1642, %r1311;
	ld.global.u32 	%r1312, [%rd11+296];
	xor.b32  	%r1641, %r1641, %r1312;
$L__BB0_110:
	and.b32  	%r1314, %r1206, 32768;
	setp.eq.s32 	%p67, %r1314, 0;
	@%p67 bra 	$L__BB0_112;
	ld.global.u32 	%r1315, [%rd11+300];
	xor.b32  	%r1645, %r1645, %r1315;
	ld.global.u32 	%r1316, [%rd11+304];
	xor.b32  	%r1644, %r1644, %r1316;
	ld.global.u32 	%r1317, [%rd11+308];
	xor.b32  	%r1643, %r1643, %r1317;
	ld.global.u32 	%r1318, [%rd11+312];
	xor.b32  	%r1642, %r1642, %r1318;
	ld.global.u32 	%r1319, [%rd11+316];
	xor.b32  	%r1641, %r1641, %r1319;
$L__BB0_112:
	add.s32 	%r1824, %r1824, 16;
	setp.ne.s32 	%p68, %r1824, 32;
	@%p68 bra 	$L__BB0_80;
	mad.lo.s32 	%r1320, %r1818, -31, %r373;
	add.s32 	%r1818, %r1320, 1;
	setp.ne.s32 	%p69, %r1818, 5;
	@%p69 bra 	$L__BB0_79;
	st.local.u32 	[%rd2+4], %r1645;
	st.local.v2.u32 	[%rd2+8], {%r1644, %r1643};
	st.local.v2.u32 	[%rd2+16], {%r1642, %r1641};
$L__BB0_115:
	shr.u64 	%rd169, %rd6, 2;
	add.s32 	%r1628, %r1628, 1;
	setp.gt.u64 	%p70, %rd6, 3;
	@%p70 bra 	$L__BB0_3;
$L__BB0_116:
	cvta.to.global.u64 	%rd38, %rd20;
	mov.b32 	%r559, 0;
	st.local.v2.u32 	[%rd2+24], {%r559, %r559};
	st.local.u32 	[%rd2+32], %r559;
	mov.b64 	%rd39, 0;
	st.local.u64 	[%rd2+40], %rd39;
	ld.global.v2.u8 	{%rs283, %rs284}, [%rd38];
	ld.global.v2.u8 	{%rs285, %rs286}, [%rd38+2];
	ld.global.v2.u8 	{%rs287, %rs288}, [%rd38+4];
	ld.global.v2.u8 	{%rs289, %rs290}, [%rd38+6];
	ld.global.v2.u8 	{%rs291, %rs292}, [%rd38+8];
	ld.global.v2.u8 	{%rs293, %rs294}, [%rd38+10];
	ld.global.v2.u8 	{%rs295, %rs296}, [%rd38+12];
	ld.global.v2.u8 	{%rs297, %rs298}, [%rd38+14];
	ld.global.v2.u8 	{%rs299, %rs300}, [%rd38+16];
	ld.global.v2.u8 	{%rs301, %rs302}, [%rd38+18];
	ld.global.v2.u8 	{%rs303, %rs304}, [%rd38+20];
	ld.global.v2.u8 	{%rs305, %rs306}, [%rd38+22];
	ld.global.v2.u8 	{%rs307, %rs308}, [%rd38+24];
	ld.global.v2.u8 	{%rs309, %rs310}, [%rd38+26];
	ld.global.v2.u8 	{%rs311, %rs312}, [%rd38+28];
	ld.global.v2.u8 	{%rs313, %rs314}, [%rd38+30];
	ld.global.v2.u8 	{%rs315, %rs316}, [%rd38+32];
	ld.global.v2.u8 	{%rs317, %rs318}, [%rd38+34];
	ld.global.v2.u8 	{%rs319, %rs320}, [%rd38+36];
	ld.global.v2.u8 	{%rs321, %rs322}, [%rd38+38];
	ld.global.v2.u8 	{%rs323, %rs324}, [%rd38+40];
	ld.global.v2.u8 	{%rs325, %rs326}, [%rd38+42];
	ld.global.v2.u8 	{%rs327, %rs328}, [%rd38+44];
	ld.global.v2.u8 	{%rs329, %rs330}, [%rd38+46];
	ld.global.v2.u8 	{%rs331, %rs332}, [%rd38+48];
	ld.global.v2.u8 	{%rs333, %rs334}, [%rd38+50];
	ld.global.v2.u8 	{%rs335, %rs336}, [%rd38+52];
	ld.global.v2.u8 	{%rs337, %rs338}, [%rd38+54];
	ld.global.v2.u8 	{%rs339, %rs340}, [%rd38+56];
	ld.global.v2.u8 	{%rs341, %rs342}, [%rd38+58];
	ld.global.v2.u8 	{%rs343, %rs344}, [%rd38+60];
	ld.global.v2.u8 	{%rs345, %rs346}, [%rd38+62];
	ld.global.v2.u8 	{%rs1265, %rs347}, [%rd38+64];
	ld.global.u8 	%rs348, [%rd38+66];
	ld.global.u16 	%rs1264, [%rd38+68];
	ld.global.u16 	%rs349, [%rd38+70];
	st.local.v2.u8 	[%rd3], {%rs283, %rs284};
	st.local.v2.u8 	[%rd3+2], {%rs285, %rs286};
	st.local.v2.u8 	[%rd3+4], {%rs287, %rs288};
	st.local.v2.u8 	[%rd3+6], {%rs289, %rs290};
	st.local.v2.u8 	[%rd3+8], {%rs291, %rs292};
	st.local.v2.u8 	[%rd3+10], {%rs293, %rs294};
	st.local.v2.u8 	[%rd3+12], {%rs295, %rs296};
	st.local.v2.u8 	[%rd3+14], {%rs297, %rs298};
	st.local.v2.u8 	[%rd3+16], {%rs299, %rs300};
	st.local.v2.u8 	[%rd3+18], {%rs301, %rs302};
	st.local.v2.u8 	[%rd3+20], {%rs303, %rs304};
	st.local.v2.u8 	[%rd3+22], {%rs305, %rs306};
	st.local.v2.u8 	[%rd3+24], {%rs307, %rs308};
	st.local.v2.u8 	[%rd3+26], {%rs309, %rs310};
	st.local.v2.u8 	[%rd3+28], {%rs311, %rs312};
	st.local.v2.u8 	[%rd3+30], {%rs313, %rs314};
	st.local.v2.u8 	[%rd3+32], {%rs315, %rs316};
	st.local.v2.u8 	[%rd3+34], {%rs317, %rs318};
	st.local.v2.u8 	[%rd3+36], {%rs319, %rs320};
	st.local.v2.u8 	[%rd3+38], {%rs321, %rs322};
	st.local.v2.u8 	[%rd3+40], {%rs323, %rs324};
	st.local.v2.u8 	[%rd3+42], {%rs325, %rs326};
	st.local.v2.u8 	[%rd3+44], {%rs327, %rs328};
	st.local.v2.u8 	[%rd3+46], {%rs329, %rs330};
	st.local.v2.u8 	[%rd3+48], {%rs331, %rs332};
	st.local.v2.u8 	[%rd3+50], {%rs333, %rs334};
	st.local.v2.u8 	[%rd3+52], {%rs335, %rs336};
	st.local.v2.u8 	[%rd3+54], {%rs337, %rs338};
	st.local.v2.u8 	[%rd3+56], {%rs339, %rs340};
	st.local.v2.u8 	[%rd3+58], {%rs341, %rs342};
	st.local.v2.u8 	[%rd3+60], {%rs343, %rs344};
	st.local.v2.u8 	[%rd3+62], {%rs345, %rs346};
	st.local.v2.u8 	[%rd3+64], {%rs1265, %rs347};
	st.local.u8 	[%rd3+66], %rs348;
	st.local.u16 	[%rd3+68], %rs1264;
	st.local.u16 	[%rd3+70], %rs349;
$L__BB0_117:
	mov.u32 	%r558, %r1645;
	mov.u32 	%r1645, %r1644;
	mov.u32 	%r1644, %r1643;
	mov.u32 	%r1643, %r1642;
	mov.u32 	%r1642, %r1641;
	and.b16  	%rs350, %rs1265, 255;
	setp.eq.s16 	%p71, %rs350, 0;
	selp.b16 	%rs5, 0, -128, %p71;
	selp.b32 	%r560, 1, -1, %p71;
	selp.b32 	%r561, 1, 6, %p71;
	shl.b32 	%r1323, %r560, 1;
	add.s32 	%r562, %r561, %r1323;
	shl.b32 	%r563, %r562, 3;
	mov.b32 	%r1949, 0;
	and.b16  	%rs355, %rs5, 255;
	mov.u32 	%r1923, %r1949;
$L__BB0_118:
	cvt.u64.u32 	%rd40, %r1923;
	add.s64 	%rd41, %rd3, %rd40;
	ld.local.u8 	%rs351, [%rd41];
	and.b16  	%rs6, %rs351, 15;
	setp.eq.s16 	%p72, %rs6, 0;
	and.b16  	%rs353, %rs351, 128;
	setp.ne.s16 	%p73, %rs353, %rs355;
	or.pred  	%p74, %p72, %p73;
	@%p74 bra 	$L__BB0_224;
	shr.u32 	%r566, %r1923, 3;
	and.b32  	%r567, %r1923, 7;
	setp.eq.s16 	%p75, %rs6, 1;
	@%p75 bra 	$L__BB0_149;
	setp.eq.s16 	%p76, %rs6, 2;
	@%p76 bra 	$L__BB0_163;
	setp.ne.s16 	%p77, %rs6, 6;
	@%p77 bra 	$L__BB0_187;
	cvt.u16.u32 	%rs7, %r1923;
	add.s32 	%r568, %r566, -1;
	setp.gt.u32 	%p78, %r568, 7;
	@%p78 bra 	$L__BB0_132;
	shl.b32 	%r608, %r568, 3;
	add.s32 	%r1324, %r567, -1;
	setp.gt.u32 	%p79, %r1324, 7;
	add.s32 	%r609, %r608, %r1324;
	selp.b32 	%r610, -1, %r609, %p79;
	setp.gt.u32 	%p80, %r610, 63;
	@%p80 bra 	$L__BB0_126;
	cvt.u64.u32 	%rd42, %r610;
	add.s64 	%rd43, %rd3, %rd42;
	ld.local.u8 	%rs357, [%rd43];
	and.b16  	%rs359, %rs357, 15;
	setp.ne.s16 	%p81, %rs359, 0;
	and.b16  	%rs360, %rs357, 128;
	setp.eq.s16 	%p82, %rs360, %rs355;
	and.pred  	%p83, %p81, %p82;
	setp.gt.s32 	%p84, %r1949, 255;
	or.pred  	%p85, %p83, %p84;
	@%p85 bra 	$L__BB0_126;
	add.s32 	%r611, %r1949, 1;
	mul.wide.s32 	%rd44, %r1949, 3;
	add.s64 	%rd45, %rd4, %rd44;
	st.local.u8 	[%rd45], %rs7;
	st.local.u8 	[%rd45+1], %r610;
	mov.b16 	%rs363, 0;
	st.local.u8 	[%rd45+2], %rs363;
	mov.u32 	%r1949, %r611;
$L__BB0_126:
	add.s32 	%r613, %r608, %r567;
	setp.gt.u32 	%p86, %r613, 63;
	@%p86 bra 	$L__BB0_129;
	cvt.u64.u32 	%rd46, %r613;
	add.s64 	%rd47, %rd3, %rd46;
	ld.local.u8 	%rs364, [%rd47];
	and.b16  	%rs366, %rs364, 15;
	setp.ne.s16 	%p87, %rs366, 0;
	and.b16  	%rs367, %rs364, 128;
	setp.eq.s16 	%p88, %rs367, %rs355;
	and.pred  	%p89, %p87, %p88;
	setp.gt.s32 	%p90, %r1949, 255;
	or.pred  	%p91, %p89, %p90;
	@%p91 bra 	$L__BB0_129;
	add.s32 	%r614, %r1949, 1;
	mul.wide.s32 	%rd48, %r1949, 3;
	add.s64 	%rd49, %rd4, %rd48;
	st.local.u8 	[%rd49], %rs7;
	st.local.u8 	[%rd49+1], %r613;
	mov.b16 	%rs370, 0;
	st.local.u8 	[%rd49+2], %rs370;
	mov.u32 	%r1949, %r614;
$L__BB0_129:
	setp.eq.s32 	%p92, %r567, 7;
	add.s32 	%r1325, %r609, 2;
	selp.b32 	%r616, -1, %r1325, %p92;
	setp.gt.u32 	%p93, %r616, 63;
	@%p93 bra 	$L__BB0_132;
	cvt.u64.u32 	%rd50, %r616;
	add.s64 	%rd51, %rd3, %rd50;
	ld.local.u8 	%rs371, [%rd51];
	and.b16  	%rs373, %rs371, 15;
	setp.ne.s16 	%p94, %rs373, 0;
	and.b16  	%rs374, %rs371, 128;
	setp.eq.s16 	%p95, %rs374, %rs355;
	and.pred  	%p96, %p94, %p95;
	setp.gt.s32 	%p97, %r1949, 255;
	or.pred  	%p98, %p96, %p97;
	@%p98 bra 	$L__BB0_132;
	add.s32 	%r617, %r1949, 1;
	mul.wide.s32 	%rd52, %r1949, 3;
	add.s64 	%rd53, %rd4, %rd52;
	st.local.u8 	[%rd53], %rs7;
	st.local.u8 	[%rd53+1], %r616;
	mov.b16 	%rs377, 0;
	st.local.u8 	[%rd53+2], %rs377;
	mov.u32 	%r1949, %r617;
$L__BB0_132:
	setp.gt.u32 	%p99, %r1923, 63;
	and.b32  	%r619, %r1923, -8;
	@%p99 bra 	$L__BB0_139;
	add.s32 	%r1326, %r567, -1;
	setp.gt.u32 	%p100, %r1326, 7;
	add.s32 	%r620, %r619, %r1326;
	selp.b32 	%r621, -1, %r620, %p100;
	setp.gt.u32 	%p101, %r621, 63;
	@%p101 bra 	$L__BB0_136;
	cvt.u64.u32 	%rd54, %r621;
	add.s64 	%rd55, %rd3, %rd54;
	ld.local.u8 	%rs378, [%rd55];
	and.b16  	%rs380, %rs378, 15;
	setp.ne.s16 	%p102, %rs380, 0;
	and.b16  	%rs381, %rs378, 128;
	setp.eq.s16 	%p103, %rs381, %rs355;
	and.pred  	%p104, %p102, %p103;
	setp.gt.s32 	%p105, %r1949, 255;
	or.pred  	%p106, %p104, %p105;
	@%p106 bra 	$L__BB0_136;
	add.s32 	%r622, %r1949, 1;
	mul.wide.s32 	%rd56, %r1949, 3;
	add.s64 	%rd57, %rd4, %rd56;
	st.local.u8 	[%rd57], %rs7;
	st.local.u8 	[%rd57+1], %r621;
	mov.b16 	%rs384, 0;
	st.local.u8 	[%rd57+2], %rs384;
	mov.u32 	%r1949, %r622;
$L__BB0_136:
	setp.eq.s32 	%p107, %r567, 7;
	add.s32 	%r1327, %r620, 2;
	selp.b32 	%r624, -1, %r1327, %p107;
	setp.gt.u32 	%p108, %r624, 63;
	@%p108 bra 	$L__BB0_139;
	cvt.u64.u32 	%rd58, %r624;
	add.s64 	%rd59, %rd3, %rd58;
	ld.local.u8 	%rs385, [%rd59];
	and.b16  	%rs387, %rs385, 15;
	setp.ne.s16 	%p109, %rs387, 0;
	and.b16  	%rs388, %rs385, 128;
	setp.eq.s16 	%p110, %rs388, %rs355;
	and.pred  	%p111, %p109, %p110;
	setp.gt.s32 	%p112, %r1949, 255;
	or.pred  	%p113, %p111, %p112;
	@%p113 bra 	$L__BB0_139;
	add.s32 	%r625, %r1949, 1;
	mul.wide.s32 	%rd60, %r1949, 3;
	add.s64 	%rd61, %rd4, %rd60;
	st.local.u8 	[%rd61], %rs7;
	st.local.u8 	[%rd61+1], %r624;
	mov.b16 	%rs391, 0;
	st.local.u8 	[%rd61+2], %rs391;
	mov.u32 	%r1949, %r625;
$L__BB0_139:
	setp.gt.u32 	%p114, %r1923, 55;
	@%p114 bra 	$L__BB0_224;
	add.s32 	%r627, %r619, 8;
	add.s32 	%r1328, %r567, -1;
	setp.gt.u32 	%p115, %r1328, 7;
	add.s32 	%r628, %r627, %r1328;
	selp.b32 	%r629, -1, %r628, %p115;
	setp.gt.u32 	%p116, %r629, 63;
	@%p116 bra 	$L__BB0_143;
	cvt.u64.u32 	%rd62, %r629;
	add.s64 	%rd63, %rd3, %rd62;
	ld.local.u8 	%rs392, [%rd63];
	and.b16  	%rs394, %rs392, 15;
	setp.ne.s16 	%p117, %rs394, 0;
	and.b16  	%rs395, %rs392, 128;
	setp.eq.s16 	%p118, %rs395, %rs355;
	and.pred  	%p119, %p117, %p118;
	setp.gt.s32 	%p120, %r1949, 255;
	or.pred  	%p121, %p119, %p120;
	@%p121 bra 	$L__BB0_143;
	add.s32 	%r630, %r1949, 1;
	mul.wide.s32 	%rd64, %r1949, 3;
	add.s64 	%rd65, %rd4, %rd64;
	st.local.u8 	[%rd65], %rs7;
	st.local.u8 	[%rd65+1], %r629;
	mov.b16 	%rs398, 0;
	st.local.u8 	[%rd65+2], %rs398;
	mov.u32 	%r1949, %r630;
$L__BB0_143:
	add.s32 	%r632, %r627, %r567;
	setp.gt.u32 	%p122, %r632, 63;
	@%p122 bra 	$L__BB0_146;
	cvt.u64.u32 	%rd66, %r632;
	add.s64 	%rd67, %rd3, %rd66;
	ld.local.u8 	%rs399, [%rd67];
	and.b16  	%rs401, %rs399, 15;
	setp.ne.s16 	%p123, %rs401, 0;
	and.b16  	%rs402, %rs399, 128;
	setp.eq.s16 	%p124, %rs402, %rs355;
	and.pred  	%p125, %p123, %p124;
	setp.gt.s32 	%p126, %r1949, 255;
	or.pred  	%p127, %p125, %p126;
	@%p127 bra 	$L__BB0_146;
	add.s32 	%r633, %r1949, 1;
	mul.wide.s32 	%rd68, %r1949, 3;
	add.s64 	%rd69, %rd4, %rd68;
	st.local.u8 	[%rd69], %rs7;
	st.local.u8 	[%rd69+1], %r632;
	mov.b16 	%rs405, 0;
	st.local.u8 	[%rd69+2], %rs405;
	mov.u32 	%r1949, %r633;
$L__BB0_146:
	setp.eq.s32 	%p128, %r567, 7;
	add.s32 	%r1329, %r628, 2;
	selp.b32 	%r635, -1, %r1329, %p128;
	setp.gt.u32 	%p129, %r635, 63;
	@%p129 bra 	$L__BB0_224;
	cvt.u64.u32 	%rd70, %r635;
	add.s64 	%rd71, %rd3, %rd70;
	ld.local.u8 	%rs406, [%rd71];
	and.b16  	%rs408, %rs406, 15;
	setp.ne.s16 	%p130, %rs408, 0;
	and.b16  	%rs409, %rs406, 128;
	setp.eq.s16 	%p131, %rs409, %rs355;
	and.pred  	%p132, %p130, %p131;
	setp.gt.s32 	%p133, %r1949, 255;
	or.pred  	%p134, %p132, %p133;
	@%p134 bra 	$L__BB0_224;
	add.s32 	%r636, %r1949, 1;
	mul.wide.s32 	%rd72, %r1949, 3;
	add.s64 	%rd73, %rd4, %rd72;
	st.local.u8 	[%rd73], %rs7;
	st.local.u8 	[%rd73+1], %r635;
	mov.b16 	%rs412, 0;
	st.local.u8 	[%rd73+2], %rs412;
	mov.u32 	%r1949, %r636;
	bra.uni 	$L__BB0_224;
$L__BB0_149:
	add.s32 	%r569, %r566, %r560;
	setp.gt.u32 	%p199, %r569, 7;
	shl.b32 	%r1351, %r569, 3;
	or.b32  	%r570, %r1351, %r567;
	selp.b32 	%r571, -1, %r570, %p199;
	setp.gt.u32 	%p200, %r571, 63;
	@%p200 bra 	$L__BB0_157;
	cvt.u64.u32 	%rd106, %r571;
	add.s64 	%rd107, %rd3, %rd106;
	ld.local.u8 	%rs469, [%rd107];
	and.b16  	%rs470, %rs469, 15;
	setp.ne.s16 	%p201, %rs470, 0;
	@%p201 bra 	$L__BB0_157;
	setp.gt.s32 	%p202, %r1949, 255;
	@%p202 bra 	$L__BB0_153;
	add.s32 	%r572, %r1949, 1;
	mul.wide.s32 	%rd108, %r1949, 3;
	add.s64 	%rd109, %rd4, %rd108;
	st.local.u8 	[%rd109], %r1923;
	st.local.u8 	[%rd109+1], %r571;
	mov.b16 	%rs471, 0;
	st.local.u8 	[%rd109+2], %rs471;
	mov.u32 	%r1949, %r572;
$L__BB0_153:
	setp.ne.s32 	%p203, %r566, %r561;
	@%p203 bra 	$L__BB0_157;
	setp.gt.u32 	%p204, %r562, 7;
	add.s32 	%r1352, %r563, %r567;
	selp.b32 	%r574, -1, %r1352, %p204;
	setp.gt.u32 	%p205, %r574, 63;
	@%p205 bra 	$L__BB0_157;
	cvt.u64.u32 	%rd110, %r574;
	add.s64 	%rd111, %rd3, %rd110;
	ld.local.u8 	%rs472, [%rd111];
	and.b16  	%rs473, %rs472, 15;
	setp.ne.s16 	%p206, %rs473, 0;
	setp.gt.s32 	%p207, %r1949, 255;
	or.pred  	%p208, %p206, %p207;
	@%p208 bra 	$L__BB0_157;
	add.s32 	%r575, %r1949, 1;
	mul.wide.s32 	%rd112, %r1949, 3;
	add.s64 	%rd113, %rd4, %rd112;
	st.local.u8 	[%rd113], %r1923;
	st.local.u8 	[%rd113+1], %r574;
	mov.b16 	%rs474, 0;
	st.local.u8 	[%rd113+2], %rs474;
	mov.u32 	%r1949, %r575;
$L__BB0_157:
	setp.gt.u32 	%p209, %r569, 7;
	cvt.u16.u32 	%rs8, %r1923;
	setp.eq.s32 	%p210, %r567, 0;
	add.s32 	%r1353, %r570, -1;
	selp.b32 	%r1354, -1, %r1353, %p210;
	selp.b32 	%r577, -1, %r1354, %p209;
	setp.gt.u32 	%p211, %r577, 63;
	@%p211 bra 	$L__BB0_160;
	cvt.u64.u32 	%rd114, %r577;
	add.s64 	%rd115, %rd3, %rd114;
	ld.local.u8 	%rs475, [%rd115];
	and.b16  	%rs477, %rs475, 15;
	setp.eq.s16 	%p212, %rs477, 0;
	and.b16  	%rs478, %rs475, 128;
	setp.eq.s16 	%p213, %rs478, %rs355;
	or.pred  	%p214, %p212, %p213;
	setp.gt.s32 	%p215, %r1949, 255;
	or.pred  	%p216, %p214, %p215;
	@%p216 bra 	$L__BB0_160;
	add.s32 	%r578, %r1949, 1;
	mul.wide.s32 	%rd116, %r1949, 3;
	add.s64 	%rd117, %rd4, %rd116;
	st.local.u8 	[%rd117], %rs8;
	st.local.u8 	[%rd117+1], %r577;
	mov.b16 	%rs481, 0;
	st.local.u8 	[%rd117+2], %rs481;
	mov.u32 	%r1949, %r578;
$L__BB0_160:
	setp.gt.u32 	%p217, %r569, 7;
	setp.eq.s32 	%p218, %r567, 7;
	add.s32 	%r1355, %r570, 1;
	selp.b32 	%r1356, -1, %r1355, %p218;
	selp.b32 	%r580, -1, %r1356, %p217;
	setp.gt.u32 	%p219, %r580, 63;
	@%p219 bra 	$L__BB0_224;
	cvt.u64.u32 	%rd118, %r580;
	add.s64 	%rd119, %rd3, %rd118;
	ld.local.u8 	%rs482, [%rd119];
	and.b16  	%rs484, %rs482, 15;
	setp.eq.s16 	%p220, %rs484, 0;
	and.b16  	%rs485, %rs482, 128;
	setp.eq.s16 	%p221, %rs485, %rs355;
	or.pred  	%p222, %p220, %p221;
	setp.gt.s32 	%p223, %r1949, 255;
	or.pred  	%p224, %p222, %p223;
	@%p224 bra 	$L__BB0_224;
	add.s32 	%r581, %r1949, 1;
	mul.wide.s32 	%rd120, %r1949, 3;
	add.s64 	%rd121, %rd4, %rd120;
	st.local.u8 	[%rd121], %rs8;
	st.local.u8 	[%rd121+1], %r580;
	mov.b16 	%rs488, 0;
	st.local.u8 	[%rd121+2], %rs488;
	mov.u32 	%r1949, %r581;
	bra.uni 	$L__BB0_224;
$L__BB0_163:
	cvt.u16.u32 	%rs9, %r1923;
	setp.gt.u32 	%p135, %r1923, 47;
	setp.eq.s32 	%p136, %r567, 7;
	and.b32  	%r1330, %r1923, -8;
	or.b32  	%r582, %r1330, %r567;
	add.s32 	%r1331, %r582, 17;
	selp.b32 	%r1332, -1, %r1331, %p136;
	selp.b32 	%r583, -1, %r1332, %p135;
	setp.gt.u32 	%p137, %r583, 63;
	@%p137 bra 	$L__BB0_166;
	cvt.u64.u32 	%rd74, %r583;
	add.s64 	%rd75, %rd3, %rd74;
	ld.local.u8 	%rs413, [%rd75];
	and.b16  	%rs415, %rs413, 15;
	setp.ne.s16 	%p138, %rs415, 0;
	and.b16  	%rs416, %rs413, 128;
	setp.eq.s16 	%p139, %rs416, %rs355;
	and.pred  	%p140, %p138, %p139;
	setp.gt.s32 	%p141, %r1949, 255;
	or.pred  	%p142, %p140, %p141;
	@%p142 bra 	$L__BB0_166;
	add.s32 	%r584, %r1949, 1;
	mul.wide.s32 	%rd76, %r1949, 3;
	add.s64 	%rd77, %rd4, %rd76;
	st.local.u8 	[%rd77], %rs9;
	st.local.u8 	[%rd77+1], %r583;
	mov.b16 	%rs419, 0;
	st.local.u8 	[%rd77+2], %rs419;
	mov.u32 	%r1949, %r584;
$L__BB0_166:
	setp.gt.u32 	%p143, %r1923, 47;
	setp.eq.s32 	%p144, %r567, 0;
	add.s32 	%r1333, %r582, 15;
	selp.b32 	%r1334, -1, %r1333, %p144;
	selp.b32 	%r586, -1, %r1334, %p143;
	setp.gt.u32 	%p145, %r586, 63;
	@%p145 bra 	$L__BB0_169;
	cvt.u64.u32 	%rd78, %r586;
	add.s64 	%rd79, %rd3, %rd78;
	ld.local.u8 	%rs420, [%rd79];
	and.b16  	%rs422, %rs420, 15;
	setp.ne.s16 	%p146, %rs422, 0;
	and.b16  	%rs423, %rs420, 128;
	setp.eq.s16 	%p147, %rs423, %rs355;
	and.pred  	%p148, %p146, %p147;
	setp.gt.s32 	%p149, %r1949, 255;
	or.pred  	%p150, %p148, %p149;
	@%p150 bra 	$L__BB0_169;
	add.s32 	%r587, %r1949, 1;
	mul.wide.s32 	%rd80, %r1949, 3;
	add.s64 	%rd81, %rd4, %rd80;
	st.local.u8 	[%rd81], %rs9;
	st.local.u8 	[%rd81+1], %r586;
	mov.b16 	%rs426, 0;
	st.local.u8 	[%rd81+2], %rs426;
	mov.u32 	%r1949, %r587;
$L__BB0_169:
	setp.eq.s32 	%p151, %r567, 7;
	add.s32 	%r589, %r566, -10;
	setp.lt.u32 	%p152, %r589, -8;
	add.s32 	%r1335, %r582, -15;
	selp.b32 	%r1336, -1, %r1335, %p151;
	selp.b32 	%r590, -1, %r1336, %p152;
	setp.gt.u32 	%p153, %r590, 63;
	@%p153 bra 	$L__BB0_172;
	cvt.u64.u32 	%rd82, %r590;
	add.s64 	%rd83, %rd3, %rd82;
	ld.local.u8 	%rs427, [%rd83];
	and.b16  	%rs429, %rs427, 15;
	setp.ne.s16 	%p154, %rs429, 0;
	and.b16  	%rs430, %rs427, 128;
	setp.eq.s16 	%p155, %rs430, %rs355;
	and.pred  	%p156, %p154, %p155;
	setp.gt.s32 	%p157, %r1949, 255;
	or.pred  	%p158, %p156, %p157;
	@%p158 bra 	$L__BB0_172;
	add.s32 	%r591, %r1949, 1;
	mul.wide.s32 	%rd84, %r1949, 3;
	add.s64 	%rd85, %rd4, %rd84;
	st.local.u8 	[%rd85], %rs9;
	st.local.u8 	[%rd85+1], %r590;
	mov.b16 	%rs433, 0;
	st.local.u8 	[%rd85+2], %rs433;
	mov.u32 	%r1949, %r591;
$L__BB0_172:
	setp.lt.u32 	%p159, %r589, -8;
	setp.eq.s32 	%p160, %r567, 0;
	add.s32 	%r1337, %r582, -17;
	selp.b32 	%r1338, -1, %r1337, %p160;
	selp.b32 	%r593, -1, %r1338, %p159;
	setp.gt.u32 	%p161, %r593, 63;
	@%p161 bra 	$L__BB0_175;
	cvt.u64.u32 	%rd86, %r593;
	add.s64 	%rd87, %rd3, %rd86;
	ld.local.u8 	%rs434, [%rd87];
	and.b16  	%rs436, %rs434, 15;
	setp.ne.s16 	%p162, %rs436, 0;
	and.b16  	%rs437, %rs434, 128;
	setp.eq.s16 	%p163, %rs437, %rs355;
	and.pred  	%p164, %p162, %p163;
	setp.gt.s32 	%p165, %r1949, 255;
	or.pred  	%p166, %p164, %p165;
	@%p166 bra 	$L__BB0_175;
	add.s32 	%r594, %r1949, 1;
	mul.wide.s32 	%rd88, %r1949, 3;
	add.s64 	%rd89, %rd4, %rd88;
	st.local.u8 	[%rd89], %rs9;
	st.local.u8 	[%rd89+1], %r593;
	mov.b16 	%rs440, 0;
	st.local.u8 	[%rd89+2], %rs440;
	mov.u32 	%r1949, %r594;
$L__BB0_175:
	setp.gt.u32 	%p167, %r1923, 55;
	setp.gt.u32 	%p168, %r567, 5;
	add.s32 	%r1340, %r582, 10;
	selp.b32 	%r1341, -1, %r1340, %p168;
	selp.b32 	%r596, -1, %r1341, %p167;
	setp.gt.u32 	%p169, %r596, 63;
	@%p169 bra 	$L__BB0_178;
	cvt.u64.u32 	%rd90, %r596;
	add.s64 	%rd91, %rd3, %rd90;
	ld.local.u8 	%rs441, [%rd91];
	and.b16  	%rs443, %rs441, 15;
	setp.ne.s16 	%p170, %rs443, 0;
	and.b16  	%rs444, %rs441, 128;
	setp.eq.s16 	%p171, %rs444, %rs355;
	and.pred  	%p172, %p170, %p171;
	setp.gt.s32 	%p173, %r1949, 255;
	or.pred  	%p174, %p172, %p173;
	@%p174 bra 	$L__BB0_178;
	add.s32 	%r597, %r1949, 1;
	mul.wide.s32 	%rd92, %r1949, 3;
	add.s64 	%rd93, %rd4, %rd92;
	st.local.u8 	[%rd93], %rs9;
	st.local.u8 	[%rd93+1], %r596;
	mov.b16 	%rs447, 0;
	st.local.u8 	[%rd93+2], %rs447;
	mov.u32 	%r1949, %r597;
$L__BB0_178:
	setp.gt.u32 	%p175, %r1923, 55;
	setp.lt.u32 	%p176, %r567, 2;
	add.s32 	%r1343, %r582, 6;
	selp.b32 	%r1344, -1, %r1343, %p176;
	selp.b32 	%r599, -1, %r1344, %p175;
	setp.gt.u32 	%p177, %r599, 63;
	@%p177 bra 	$L__BB0_181;
	cvt.u64.u32 	%rd94, %r599;
	add.s64 	%rd95, %rd3, %rd94;
	ld.local.u8 	%rs448, [%rd95];
	and.b16  	%rs450, %rs448, 15;
	setp.ne.s16 	%p178, %rs450, 0;
	and.b16  	%rs451, %rs448, 128;
	setp.eq.s16 	%p179, %rs451, %rs355;
	and.pred  	%p180, %p178, %p179;
	setp.gt.s32 	%p181, %r1949, 255;
	or.pred  	%p182, %p180, %p181;
	@%p182 bra 	$L__BB0_181;
	add.s32 	%r600, %r1949, 1;
	mul.wide.s32 	%rd96, %r1949, 3;
	add.s64 	%rd97, %rd4, %rd96;
	st.local.u8 	[%rd97], %rs9;
	st.local.u8 	[%rd97+1], %r599;
	mov.b16 	%rs454, 0;
	st.local.u8 	[%rd97+2], %rs454;
	mov.u32 	%r1949, %r600;
$L__BB0_181:
	setp.gt.u32 	%p183, %r567, 5;
	add.s32 	%r602, %r566, -9;
	setp.lt.u32 	%p184, %r602, -8;
	add.s32 	%r1346, %r582, -6;
	selp.b32 	%r1347, -1, %r1346, %p183;
	selp.b32 	%r603, -1, %r1347, %p184;
	setp.gt.u32 	%p185, %r603, 63;
	@%p185 bra 	$L__BB0_184;
	cvt.u64.u32 	%rd98, %r603;
	add.s64 	%rd99, %rd3, %rd98;
	ld.local.u8 	%rs455, [%rd99];
	and.b16  	%rs457, %rs455, 15;
	setp.ne.s16 	%p186, %rs457, 0;
	and.b16  	%rs458, %rs455, 128;
	setp.eq.s16 	%p187, %rs458, %rs355;
	and.pred  	%p188, %p186, %p187;
	setp.gt.s32 	%p189, %r1949, 255;
	or.pred  	%p190, %p188, %p189;
	@%p190 bra 	$L__BB0_184;
	add.s32 	%r604, %r1949, 1;
	mul.wide.s32 	%rd100, %r1949, 3;
	add.s64 	%rd101, %rd4, %rd100;
	st.local.u8 	[%rd101], %rs9;
	st.local.u8 	[%rd101+1], %r603;
	mov.b16 	%rs461, 0;
	st.local.u8 	[%rd101+2], %rs461;
	mov.u32 	%r1949, %r604;
$L__BB0_184:
	setp.lt.u32 	%p191, %r602, -8;
	setp.lt.u32 	%p192, %r567, 2;
	add.s32 	%r1349, %r582, -10;
	selp.b32 	%r1350, -1, %r1349, %p192;
	selp.b32 	%r606, -1, %r1350, %p191;
	setp.gt.u32 	%p193, %r606, 63;
	@%p193 bra 	$L__BB0_224;
	cvt.u64.u32 	%rd102, %r606;
	add.s64 	%rd103, %rd3, %rd102;
	ld.local.u8 	%rs462, [%rd103];
	and.b16  	%rs464, %rs462, 15;
	setp.ne.s16 	%p194, %rs464, 0;
	and.b16  	%rs465, %rs462, 128;
	setp.eq.s16 	%p195, %rs465, %rs355;
	and.pred  	%p196, %p194, %p195;
	setp.gt.s32 	%p197, %r1949, 255;
	or.pred  	%p198, %p196, %p197;
	@%p198 bra 	$L__BB0_224;
	add.s32 	%r607, %r1949, 1;
	mul.wide.s32 	%rd104, %r1949, 3;
	add.s64 	%rd105, %rd4, %rd104;
	st.local.u8 	[%rd105], %rs9;
	st.local.u8 	[%rd105+1], %r606;
	mov.b16 	%rs468, 0;
	st.local.u8 	[%rd105+2], %rs468;
	mov.u32 	%r1949, %r607;
	bra.uni 	$L__BB0_224;
$L__BB0_187:
	add.s16 	%rs489, %rs6, -3;
	setp.gt.u16 	%p225, %rs489, 2;
	@%p225 bra 	$L__BB0_224;
	mov.b32 	%r1357, -1;
	mov.b32 	%r1358, 0;
	mov.b32 	%r1359, 1;
	st.local.v4.u32 	[%rd1], {%r1359, %r1358, %r1357, %r1358};
	st.local.v4.u32 	[%rd1+16], {%r1358, %r1359, %r1358, %r1357};
	st.local.v4.u32 	[%rd1+32], {%r1359, %r1359, %r1359, %r1357};
	st.local.v4.u32 	[%rd1+48], {%r1357, %r1359, %r1357, %r1357};
	setp.eq.s16 	%p226, %rs6, 3;
	selp.b32 	%r637, 4, 0, %p226;
	setp.eq.s16 	%p227, %rs6, 4;
	selp.b32 	%r638, 4, 8, %p227;
	setp.ge.u32 	%p228, %r637, %r638;
	@%p228 bra 	$L__BB0_224;
	cvt.u16.u32 	%rs10, %r1923;
	sub.s32 	%r1941, %r637, %r638;
	mul.wide.u32 	%rd122, %r637, 8;
	add.s64 	%rd170, %rd1, %rd122;
$L__BB0_190:
	ld.local.v2.u32 	{%r642, %r643}, [%rd170];
	add.s32 	%r644, %r642, %r566;
	add.s32 	%r1360, %r643, %r567;
	max.u32 	%r1361, %r644, %r1360;
	setp.gt.u32 	%p229, %r1361, 7;
	shl.b32 	%r1362, %r644, 3;
	add.s32 	%r1363, %r1362, %r1360;
	selp.b32 	%r646, -1, %r1363, %p229;
	setp.gt.u32 	%p230, %r646, 63;
	@%p230 bra 	$L__BB0_223;
	cvt.u64.u32 	%rd123, %r646;
	add.s64 	%rd124, %rd3, %rd123;
	ld.local.u8 	%rs490, [%rd124];
	and.b16  	%rs11, %rs490, 15;
	setp.ne.s16 	%p231, %rs11, 0;
	and.b16  	%rs492, %rs490, 128;
	setp.eq.s16 	%p232, %rs492, %rs355;
	and.pred  	%p233, %p231, %p232;
	@%p233 bra 	$L__BB0_223;
	setp.gt.s32 	%p234, %r1949, 255;
	@%p234 bra 	$L__BB0_194;
	add.s32 	%r647, %r1949, 1;
	mul.wide.s32 	%rd125, %r1949, 3;
	add.s64 	%rd126, %rd4, %rd125;
	st.local.u8 	[%rd126], %rs10;
	st.local.u8 	[%rd126+1], %r646;
	mov.b16 	%rs495, 0;
	st.local.u8 	[%rd126+2], %rs495;
	mov.u32 	%r1949, %r647;
$L__BB0_194:
	setp.ne.s16 	%p235, %rs11, 0;
	@%p235 bra 	$L__BB0_223;
	add.s32 	%r649, %r644, %r642;
	add.s32 	%r650, %r1360, %r643;
	max.u32 	%r1364, %r649, %r650;
	setp.gt.u32 	%p236, %r1364, 7;
	shl.b32 	%r1365, %r649, 3;
	add.s32 	%r1366, %r1365, %r650;
	selp.b32 	%r651, -1, %r1366, %p236;
	setp.gt.u32 	%p237, %r651, 63;
	@%p237 bra 	$L__BB0_223;
	cvt.u64.u32 	%rd127, %r651;
	add.s64 	%rd128, %rd3, %rd127;
	ld.local.u8 	%rs496, [%rd128];
	and.b16  	%rs12, %rs496, 15;
	setp.ne.s16 	%p238, %rs12, 0;
	and.b16  	%rs498, %rs496, 128;
	setp.eq.s16 	%p239, %rs498, %rs355;
	and.pred  	%p240, %p238, %p239;
	@%p240 bra 	$L__BB0_223;
	setp.gt.s32 	%p241, %r1949, 255;
	@%p241 bra 	$L__BB0_199;
	add.s32 	%r652, %r1949, 1;
	mul.wide.s32 	%rd129, %r1949, 3;
	add.s64 	%rd130, %rd4, %rd129;
	st.local.u8 	[%rd130], %rs10;
	st.local.u8 	[%rd130+1], %r651;
	mov.b16 	%rs501, 0;
	st.local.u8 	[%rd130+2], %rs501;
	mov.u32 	%r1949, %r652;
$L__BB0_199:
	setp.ne.s16 	%p242, %rs12, 0;
	@%p242 bra 	$L__BB0_223;
	add.s32 	%r654, %r649, %r642;
	add.s32 	%r655, %r650, %r643;
	max.u32 	%r1367, %r654, %r655;
	setp.gt.u32 	%p243, %r1367, 7;
	shl.b32 	%r1368, %r654, 3;
	add.s32 	%r1369, %r1368, %r655;
	selp.b32 	%r656, -1, %r1369, %p243;
	setp.gt.u32 	%p244, %r656, 63;
	@%p244 bra 	$L__BB0_223;
	cvt.u64.u32 	%rd131, %r656;
	add.s64 	%rd132, %rd3, %rd131;
	ld.local.u8 	%rs502, [%rd132];
	and.b16  	%rs13, %rs502, 15;
	setp.ne.s16 	%p245, %rs13, 0;
	and.b16  	%rs504, %rs502, 128;
	setp.eq.s16 	%p246, %rs504, %rs355;
	and.pred  	%p247, %p245, %p246;
	@%p247 bra 	$L__BB0_223;
	setp.gt.s32 	%p248, %r1949, 255;
	@%p248 bra 	$L__BB0_204;
	add.s32 	%r657, %r1949, 1;
	mul.wide.s32 	%rd133, %r1949, 3;
	add.s64 	%rd134, %rd4, %rd133;
	st.local.u8 	[%rd134], %rs10;
	st.local.u8 	[%rd134+1], %r656;
	mov.b16 	%rs507, 0;
	st.local.u8 	[%rd134+2], %rs507;
	mov.u32 	%r1949, %r657;
$L__BB0_204:
	setp.ne.s16 	%p249, %rs13, 0;
	@%p249 bra 	$L__BB0_223;
	add.s32 	%r659, %r654, %r642;
	add.s32 	%r660, %r655, %r643;
	max.u32 	%r1370, %r659, %r660;
	setp.gt.u32 	%p250, %r1370, 7;
	shl.b32 	%r1371, %r659, 3;
	add.s32 	%r1372, %r1371, %r660;
	selp.b32 	%r661, -1, %r1372, %p250;
	setp.gt.u32 	%p251, %r661, 63;
	@%p251 bra 	$L__BB0_223;
	cvt.u64.u32 	%rd135, %r661;
	add.s64 	%rd136, %rd3, %rd135;
	ld.local.u8 	%rs508, [%rd136];
	and.b16  	%rs14, %rs508, 15;
	setp.ne.s16 	%p252, %rs14, 0;
	and.b16  	%rs510, %rs508, 128;
	setp.eq.s16 	%p253, %rs510, %rs355;
	and.pred  	%p254, %p252, %p253;
	@%p254 bra 	$L__BB0_223;
	setp.gt.s32 	%p255, %r1949, 255;
	@%p255 bra 	$L__BB0_209;
	add.s32 	%r662, %r1949, 1;
	mul.wide.s32 	%rd137, %r1949, 3;
	add.s64 	%rd138, %rd4, %rd137;
	st.local.u8 	[%rd138], %rs10;
	st.local.u8 	[%rd138+1], %r661;
	mov.b16 	%rs513, 0;
	st.local.u8 	[%rd138+2], %rs513;
	mov.u32 	%r1949, %r662;
$L__BB0_209:
	setp.ne.s16 	%p256, %rs14, 0;
	@%p256 bra 	$L__BB0_223;
	add.s32 	%r664, %r659, %r642;
	add.s32 	%r665, %r660, %r643;
	max.u32 	%r1373, %r664, %r665;
	setp.gt.u32 	%p257, %r1373, 7;
	shl.b32 	%r1374, %r664, 3;
	add.s32 	%r1375, %r1374, %r665;
	selp.b32 	%r666, -1, %r1375, %p257;
	setp.gt.u32 	%p258, %r666, 63;
	@%p258 bra 	$L__BB0_223;
	cvt.u64.u32 	%rd139, %r666;
	add.s64 	%rd140, %rd3, %rd139;
	ld.local.u8 	%rs514, [%rd140];
	and.b16  	%rs15, %rs514, 15;
	setp.ne.s16 	%p259, %rs15, 0;
	and.b16  	%rs516, %rs514, 128;
	setp.eq.s16 	%p260, %rs516, %rs355;
	and.pred  	%p261, %p259, %p260;
	@%p261 bra 	$L__BB0_223;
	setp.gt.s32 	%p262, %r1949, 255;
	@%p262 bra 	$L__BB0_214;
	add.s32 	%r667, %r1949, 1;
	mul.wide.s32 	%rd141, %r1949, 3;
	add.s64 	%rd142, %rd4, %rd141;
	st.local.u8 	[%rd142], %rs10;
	st.local.u8 	[%rd142+1], %r666;
	mov.b16 	%rs519, 0;
	st.local.u8 	[%rd142+2], %rs519;
	mov.u32 	%r1949, %r667;
$L__BB0_214:
	setp.ne.s16 	%p263, %rs15, 0;
	@%p263 bra 	$L__BB0_223;
	add.s32 	%r669, %r664, %r642;
	add.s32 	%r670, %r665, %r643;
	max.u32 	%r1376, %r669, %r670;
	setp.gt.u32 	%p264, %r1376, 7;
	shl.b32 	%r1377, %r669, 3;
	add.s32 	%r1378, %r1377, %r670;
	selp.b32 	%r671, -1, %r1378, %p264;
	setp.gt.u32 	%p265, %r671, 63;
	@%p265 bra 	$L__BB0_223;
	cvt.u64.u32 	%rd143, %r671;
	add.s64 	%rd144, %rd3, %rd143;
	ld.local.u8 	%rs520, [%rd144];
	and.b16  	%rs16, %rs520, 15;
	setp.ne.s16 	%p266, %rs16, 0;
	and.b16  	%rs522, %rs520, 128;
	setp.eq.s16 	%p267, %rs522, %rs355;
	and.pred  	%p268, %p266, %p267;
	@%p268 bra 	$L__BB0_223;
	setp.gt.s32 	%p269, %r1949, 255;
	@%p269 bra 	$L__BB0_219;
	add.s32 	%r672, %r1949, 1;
	mul.wide.s32 	%rd145, %r1949, 3;
	add.s64 	%rd146, %rd4, %rd145;
	st.local.u8 	[%rd146], %rs10;
	st.local.u8 	[%rd146+1], %r671;
	mov.b16 	%rs525, 0;
	st.local.u8 	[%rd146+2], %rs525;
	mov.u32 	%r1949, %r672;
$L__BB0_219:
	setp.ne.s16 	%p270, %rs16, 0;
	@%p270 bra 	$L__BB0_223;
	add.s32 	%r1379, %r669, %r642;
	add.s32 	%r1380, %r670, %r643;
	max.u32 	%r1381, %r1379, %r1380;
	setp.gt.u32 	%p271, %r1381, 7;
	shl.b32 	%r1382, %r1379, 3;
	add.s32 	%r1383, %r1382, %r1380;
	selp.b32 	%r674, -1, %r1383, %p271;
	setp.gt.u32 	%p272, %r674, 63;
	@%p272 bra 	$L__BB0_223;
	cvt.u64.u32 	%rd147, %r674;
	add.s64 	%rd148, %rd3, %rd147;
	ld.local.u8 	%rs526, [%rd148];
	and.b16  	%rs528, %rs526, 15;
	setp.ne.s16 	%p273, %rs528, 0;
	and.b16  	%rs529, %rs526, 128;
	setp.eq.s16 	%p274, %rs529, %rs355;
	and.pred  	%p275, %p273, %p274;
	setp.gt.s32 	%p276, %r1949, 255;
	or.pred  	%p277, %p275, %p276;
	@%p277 bra 	$L__BB0_223;
	add.s32 	%r675, %r1949, 1;
	mul.wide.s32 	%rd149, %r1949, 3;
	add.s64 	%rd150, %rd4, %rd149;
	st.local.u8 	[%rd150], %rs10;
	st.local.u8 	[%rd150+1], %r674;
	mov.b16 	%rs532, 0;
	st.local.u8 	[%rd150+2], %rs532;
	mov.u32 	%r1949, %r675;
$L__BB0_223:
	add.s32 	%r1941, %r1941, 1;
	setp.ne.s32 	%p278, %r1941, 0;
	add.s64 	%rd170, %rd170, 8;
	@%p278 bra 	$L__BB0_190;
$L__BB0_224:
	add.s32 	%r1923, %r1923, 1;
	setp.ne.s32 	%p279, %r1923, 64;
	@%p279 bra 	$L__BB0_118;
	ld.local.v2.u8 	{%rs533, %rs534}, [%rd3];
	cvt.s16.s8 	%rs17, %rs533;
	cvt.s16.s8 	%rs18, %rs534;
	and.b16  	%rs537, %rs533, 143;
	setp.ne.s16 	%p280, %rs537, 134;
	setp.ne.s16 	%p281, %rs537, 6;
	and.b16  	%rs538, %rs534, 143;
	setp.ne.s16 	%p282, %rs538, 134;
	setp.ne.s16 	%p283, %rs538, 6;
	ld.local.v2.u8 	{%rs539, %rs540}, [%rd3+2];
	cvt.s16.s8 	%rs19, %rs539;
	cvt.s16.s8 	%rs20, %rs540;
	and.b16  	%rs543, %rs539, 143;
	setp.ne.s16 	%p284, %rs543, 134;
	setp.ne.s16 	%p285, %rs543, 6;
	and.b16  	%rs544, %rs540, 143;
	setp.ne.s16 	%p286, %rs544, 134;
	setp.ne.s16 	%p287, %rs544, 6;
	ld.local.v2.u8 	{%rs545, %rs546}, [%rd3+4];
	cvt.s16.s8 	%rs21, %rs545;
	cvt.s16.s8 	%rs22, %rs546;
	and.b16  	%rs549, %rs545, 143;
	setp.ne.s16 	%p288, %rs549, 134;
	setp.ne.s16 	%p289, %rs549, 6;
	and.b16  	%rs550, %rs546, 143;
	setp.ne.s16 	%p290, %rs550, 134;
	setp.ne.s16 	%p291, %rs550, 6;
	ld.local.v2.u8 	{%rs551, %rs552}, [%rd3+6];
	cvt.s16.s8 	%rs23, %rs551;
	cvt.s16.s8 	%rs24, %rs552;
	and.b16  	%rs555, %rs551, 143;
	setp.ne.s16 	%p292, %rs555, 134;
	setp.ne.s16 	%p293, %rs555, 6;
	and.b16  	%rs556, %rs552, 143;
	setp.ne.s16 	%p294, %rs556, 134;
	setp.ne.s16 	%p295, %rs556, 6;
	ld.local.v2.u8 	{%rs557, %rs558}, [%rd3+8];
	cvt.s16.s8 	%rs25, %rs557;
	cvt.s16.s8 	%rs26, %rs558;
	and.b16  	%rs561, %rs557, 143;
	setp.ne.s16 	%p296, %rs561, 134;
	setp.ne.s16 	%p297, %rs561, 6;
	and.b16  	%rs562, %rs558, 143;
	setp.ne.s16 	%p298, %rs562, 134;
	setp.ne.s16 	%p299, %rs562, 6;
	ld.local.v2.u8 	{%rs563, %rs564}, [%rd3+10];
	cvt.s16.s8 	%rs27, %rs563;
	cvt.s16.s8 	%rs28, %rs564;
	and.b16  	%rs567, %rs563, 143;
	setp.ne.s16 	%p300, %rs567, 134;
	setp.ne.s16 	%p301, %rs567, 6;
	and.b16  	%rs568, %rs564, 143;
	setp.ne.s16 	%p302, %rs568, 134;
	setp.ne.s16 	%p303, %rs568, 6;
	ld.local.v2.u8 	{%rs569, %rs570}, [%rd3+12];
	cvt.s16.s8 	%rs29, %rs569;
	cvt.s16.s8 	%rs30, %rs570;
	and.b16  	%rs573, %rs569, 143;
	setp.ne.s16 	%p304, %rs573, 134;
	setp.ne.s16 	%p305, %rs573, 6;
	and.b16  	%rs574, %rs570, 143;
	setp.ne.s16 	%p306, %rs574, 134;
	setp.ne.s16 	%p307, %rs574, 6;
	ld.local.v2.u8 	{%rs575, %rs576}, [%rd3+14];
	cvt.s16.s8 	%rs31, %rs575;
	cvt.s16.s8 	%rs32, %rs576;
	and.b16  	%rs579, %rs575, 143;
	setp.ne.s16 	%p308, %rs579, 134;
	setp.ne.s16 	%p309, %rs579, 6;
	and.b16  	%rs580, %rs576, 143;
	setp.ne.s16 	%p310, %rs580, 134;
	setp.ne.s16 	%p311, %rs580, 6;
	ld.local.v2.u8 	{%rs581, %rs582}, [%rd3+16];
	cvt.s16.s8 	%rs33, %rs581;
	cvt.s16.s8 	%rs34, %rs582;
	and.b16  	%rs585, %rs581, 143;
	setp.ne.s16 	%p312, %rs585, 134;
	setp.ne.s16 	%p313, %rs585, 6;
	and.b16  	%rs586, %rs582, 143;
	setp.ne.s16 	%p314, %rs586, 134;
	setp.ne.s16 	%p315, %rs586, 6;
	ld.local.v2.u8 	{%rs587, %rs588}, [%rd3+18];
	cvt.s16.s8 	%rs35, %rs587;
	cvt.s16.s8 	%rs36, %rs588;
	and.b16  	%rs591, %rs587, 143;
	setp.ne.s16 	%p316, %rs591, 134;
	setp.ne.s16 	%p317, %rs591, 6;
	and.b16  	%rs592, %rs588, 143;
	setp.ne.s16 	%p318, %rs592, 134;
	setp.ne.s16 	%p319, %rs592, 6;
	ld.local.v2.u8 	{%rs593, %rs594}, [%rd3+20];
	cvt.s16.s8 	%rs37, %rs593;
	cvt.s16.s8 	%rs38, %rs594;
	and.b16  	%rs597, %rs593, 143;
	setp.ne.s16 	%p320, %rs597, 134;
	setp.ne.s16 	%p321, %rs597, 6;
	and.b16  	%rs598, %rs594, 143;
	setp.ne.s16 	%p322, %rs598, 134;
	setp.ne.s16 	%p323, %rs598, 6;
	ld.local.v2.u8 	{%rs599, %rs600}, [%rd3+22];
	cvt.s16.s8 	%rs39, %rs599;
	cvt.s16.s8 	%rs40, %rs600;
	and.b16  	%rs603, %rs599, 143;
	setp.ne.s16 	%p324, %rs603, 134;
	setp.ne.s16 	%p325, %rs603, 6;
	and.b16  	%rs604, %rs600, 143;
	setp.ne.s16 	%p326, %rs604, 134;
	setp.ne.s16 	%p327, %rs604, 6;
	ld.local.v2.u8 	{%rs605, %rs606}, [%rd3+24];
	cvt.s16.s8 	%rs41, %rs605;
	cvt.s16.s8 	%rs42, %rs606;
	and.b16  	%rs609, %rs605, 143;
	setp.ne.s16 	%p328, %rs609, 134;
	setp.ne.s16 	%p329, %rs609, 6;
	and.b16  	%rs610, %rs606, 143;
	setp.ne.s16 	%p330, %rs610, 134;
	setp.ne.s16 	%p331, %rs610, 6;
	ld.local.v2.u8 	{%rs611, %rs612}, [%rd3+26];
	cvt.s16.s8 	%rs43, %rs611;
	cvt.s16.s8 	%rs44, %rs612;
	and.b16  	%rs615, %rs611, 143;
	setp.ne.s16 	%p332, %rs615, 134;
	setp.ne.s16 	%p333, %rs615, 6;
	and.b16  	%rs616, %rs612, 143;
	setp.ne.s16 	%p334, %rs616, 134;
	setp.ne.s16 	%p335, %rs616, 6;
	ld.local.v2.u8 	{%rs617, %rs618}, [%rd3+28];
	cvt.s16.s8 	%rs45, %rs617;
	cvt.s16.s8 	%rs46, %rs618;
	and.b16  	%rs621, %rs617, 143;
	setp.ne.s16 	%p336, %rs621, 134;
	setp.ne.s16 	%p337, %rs621, 6;
	and.b16  	%rs622, %rs618, 143;
	setp.ne.s16 	%p338, %rs622, 134;
	setp.ne.s16 	%p339, %rs622, 6;
	ld.local.v2.u8 	{%rs623, %rs624}, [%rd3+30];
	cvt.s16.s8 	%rs47, %rs623;
	cvt.s16.s8 	%rs48, %rs624;
	and.b16  	%rs627, %rs623, 143;
	setp.ne.s16 	%p340, %rs627, 134;
	setp.ne.s16 	%p341, %rs627, 6;
	and.b16  	%rs628, %rs624, 143;
	setp.ne.s16 	%p342, %rs628, 134;
	setp.ne.s16 	%p343, %rs628, 6;
	ld.local.v2.u8 	{%rs629, %rs630}, [%rd3+32];
	cvt.s16.s8 	%rs49, %rs629;
	cvt.s16.s8 	%rs50, %rs630;
	and.b16  	%rs633, %rs629, 143;
	setp.ne.s16 	%p344, %rs633, 134;
	setp.ne.s16 	%p345, %rs633, 6;
	and.b16  	%rs634, %rs630, 143;
	setp.ne.s16 	%p346, %rs634, 134;
	setp.ne.s16 	%p347, %rs634, 6;
	ld.local.v2.u8 	{%rs635, %rs636}, [%rd3+34];
	cvt.s16.s8 	%rs51, %rs635;
	cvt.s16.s8 	%rs52, %rs636;
	and.b16  	%rs639, %rs635, 143;
	setp.ne.s16 	%p348, %rs639, 134;
	setp.ne.s16 	%p349, %rs639, 6;
	and.b16  	%rs640, %rs636, 143;
	setp.ne.s16 	%p350, %rs640, 134;
	setp.ne.s16 	%p351, %rs640, 6;
	ld.local.v2.u8 	{%rs641, %rs642}, [%rd3+36];
	cvt.s16.s8 	%rs53, %rs641;
	cvt.s16.s8 	%rs54, %rs642;
	and.b16  	%rs645, %rs641, 143;
	setp.ne.s16 	%p352, %rs645, 134;
	setp.ne.s16 	%p353, %rs645, 6;
	and.b16  	%rs646, %rs642, 143;
	setp.ne.s16 	%p354, %rs646, 134;
	setp.ne.s16 	%p355, %rs646, 6;
	ld.local.v2.u8 	{%rs647, %rs648}, [%rd3+38];
	cvt.s16.s8 	%rs55, %rs647;
	cvt.s16.s8 	%rs56, %rs648;
	and.b16  	%rs651, %rs647, 143;
	setp.ne.s16 	%p356, %rs651, 134;
	setp.ne.s16 	%p357, %rs651, 6;
	and.b16  	%rs652, %rs648, 143;
	setp.ne.s16 	%p358, %rs652, 134;
	setp.ne.s16 	%p359, %rs652, 6;
	ld.local.v2.u8 	{%rs653, %rs654}, [%rd3+40];
	cvt.s16.s8 	%rs57, %rs653;
	cvt.s16.s8 	%rs58, %rs654;
	and.b16  	%rs657, %rs653, 143;
	setp.ne.s16 	%p360, %rs657, 134;
	setp.ne.s16 	%p361, %rs657, 6;
	and.b16  	%rs658, %rs654, 143;
	setp.ne.s16 	%p362, %rs658, 134;
	setp.ne.s16 	%p363, %rs658, 6;
	ld.local.v2.u8 	{%rs659, %rs660}, [%rd3+42];
	cvt.s16.s8 	%rs59, %rs659;
	cvt.s16.s8 	%rs60, %rs660;
	and.b16  	%rs663, %rs659, 143;
	setp.ne.s16 	%p364, %rs663, 134;
	setp.ne.s16 	%p365, %rs663, 6;
	and.b16  	%rs664, %rs660, 143;
	setp.ne.s16 	%p366, %rs664, 134;
	setp.ne.s16 	%p367, %rs664, 6;
	ld.local.v2.u8 	{%rs665, %rs666}, [%rd3+44];
	cvt.s16.s8 	%rs61, %rs665;
	cvt.s16.s8 	%rs62, %rs666;
	and.b16  	%rs669, %rs665, 143;
	setp.ne.s16 	%p368, %rs669, 134;
	setp.ne.s16 	%p369, %rs669, 6;
	and.b16  	%rs670, %rs666, 143;
	setp.ne.s16 	%p370, %rs670, 134;
	setp.ne.s16 	%p371, %rs670, 6;
	ld.local.v2.u8 	{%rs671, %rs672}, [%rd3+46];
	cvt.s16.s8 	%rs63, %rs671;
	cvt.s16.s8 	%rs64, %rs672;
	and.b16  	%rs675, %rs671, 143;
	setp.ne.s16 	%p372, %rs675, 134;
	setp.ne.s16 	%p373, %rs675, 6;
	and.b16  	%rs676, %rs672, 143;
	setp.ne.s16 	%p374, %rs676, 134;
	setp.ne.s16 	%p375, %rs676, 6;
	ld.local.v2.u8 	{%rs677, %rs678}, [%rd3+48];
	cvt.s16.s8 	%rs65, %rs677;
	cvt.s16.s8 	%rs66, %rs678;
	and.b16  	%rs681, %rs677, 143;
	setp.ne.s16 	%p376, %rs681, 134;
	setp.ne.s16 	%p377, %rs681, 6;
	and.b16  	%rs682, %rs678, 143;
	setp.ne.s16 	%p378, %rs682, 134;
	setp.ne.s16 	%p379, %rs682, 6;
	ld.local.v2.u8 	{%rs683, %rs684}, [%rd3+50];
	cvt.s16.s8 	%rs67, %rs683;
	cvt.s16.s8 	%rs68, %rs684;
	and.b16  	%rs687, %rs683, 143;
	setp.ne.s16 	%p380, %rs687, 134;
	setp.ne.s16 	%p381, %rs687, 6;
	and.b16  	%rs688, %rs684, 143;
	setp.ne.s16 	%p382, %rs688, 134;
	setp.ne.s16 	%p383, %rs688, 6;
	ld.local.v2.u8 	{%rs689, %rs690}, [%rd3+52];
	cvt.s16.s8 	%rs69, %rs689;
	cvt.s16.s8 	%rs70, %rs690;
	and.b16  	%rs693, %rs689, 143;
	setp.ne.s16 	%p384, %rs693, 134;
	setp.ne.s16 	%p385, %rs693, 6;
	and.b16  	%rs694, %rs690, 143;
	setp.ne.s16 	%p386, %rs694, 134;
	setp.ne.s16 	%p387, %rs694, 6;
	ld.local.v2.u8 	{%rs695, %rs696}, [%rd3+54];
	cvt.s16.s8 	%rs71, %rs695;
	cvt.s16.s8 	%rs72, %rs696;
	and.b16  	%rs699, %rs695, 143;
	setp.ne.s16 	%p388, %rs699, 134;
	setp.ne.s16 	%p389, %rs699, 6;
	and.b16  	%rs700, %rs696, 143;
	setp.ne.s16 	%p390, %rs700, 134;
	setp.ne.s16 	%p391, %rs700, 6;
	ld.local.v2.u8 	{%rs701, %rs702}, [%rd3+56];
	cvt.s16.s8 	%rs73, %rs701;
	cvt.s16.s8 	%rs74, %rs702;
	and.b16  	%rs705, %rs701, 143;
	setp.ne.s16 	%p392, %rs705, 134;
	setp.ne.s16 	%p393, %rs705, 6;
	and.b16  	%rs706, %rs702, 143;
	setp.ne.s16 	%p394, %rs706, 134;
	setp.ne.s16 	%p395, %rs706, 6;
	ld.local.v2.u8 	{%rs707, %rs708}, [%rd3+58];
	cvt.s16.s8 	%rs75, %rs707;
	cvt.s16.s8 	%rs76, %rs708;
	and.b16  	%rs711, %rs707, 143;
	setp.ne.s16 	%p396, %rs711, 134;
	setp.ne.s16 	%p397, %rs711, 6;
	and.b16  	%rs712, %rs708, 143;
	setp.ne.s16 	%p398, %rs712, 134;
	setp.ne.s16 	%p399, %rs712, 6;
	ld.local.v2.u8 	{%rs713, %rs714}, [%rd3+60];
	cvt.s16.s8 	%rs77, %rs713;
	cvt.s16.s8 	%rs78, %rs714;
	and.b16  	%rs717, %rs713, 143;
	setp.ne.s16 	%p400, %rs717, 134;
	setp.ne.s16 	%p401, %rs717, 6;
	and.b16  	%rs718, %rs714, 143;
	setp.ne.s16 	%p402, %rs718, 134;
	setp.ne.s16 	%p403, %rs718, 6;
	ld.local.v2.u8 	{%rs719, %rs720}, [%rd3+62];
	cvt.s16.s8 	%rs79, %rs719;
	cvt.s16.s8 	%rs80, %rs720;
	and.b16  	%rs723, %rs719, 143;
	setp.ne.s16 	%p404, %rs723, 134;
	setp.ne.s16 	%p405, %rs723, 6;
	and.b16  	%rs724, %rs720, 143;
	setp.ne.s16 	%p406, %rs724, 134;
	and.pred  	%p407, %p406, %p404;
	and.pred  	%p408, %p407, %p402;
	and.pred  	%p409, %p408, %p400;
	and.pred  	%p410, %p409, %p398;
	and.pred  	%p411, %p410, %p396;
	and.pred  	%p412, %p411, %p394;
	and.pred  	%p413, %p412, %p392;
	and.pred  	%p414, %p413, %p390;
	and.pred  	%p415, %p414, %p388;
	and.pred  	%p416, %p415, %p386;
	and.pred  	%p417, %p416, %p384;
	and.pred  	%p418, %p417, %p382;
	and.pred  	%p419, %p418, %p380;
	and.pred  	%p420, %p419, %p378;
	and.pred  	%p421, %p420, %p376;
	and.pred  	%p422, %p421, %p374;
	and.pred  	%p423, %p422, %p372;
	and.pred  	%p424, %p423, %p370;
	and.pred  	%p425, %p424, %p368;
	and.pred  	%p426, %p425, %p366;
	and.pred  	%p427, %p426, %p364;
	and.pred  	%p428, %p427, %p362;
	and.pred  	%p429, %p428, %p360;
	and.pred  	%p430, %p429, %p358;
	and.pred  	%p431, %p430, %p356;
	and.pred  	%p432, %p431, %p354;
	and.pred  	%p433, %p432, %p352;
	and.pred  	%p434, %p433, %p350;
	and.pred  	%p435, %p434, %p348;
	and.pred  	%p436, %p435, %p346;
	and.pred  	%p437, %p436, %p344;
	and.pred  	%p438, %p437, %p342;
	and.pred  	%p439, %p438, %p340;
	and.pred  	%p440, %p439, %p338;
	and.pred  	%p441, %p440, %p336;
	and.pred  	%p442, %p441, %p334;
	and.pred  	%p443, %p442, %p332;
	and.pred  	%p444, %p443, %p330;
	and.pred  	%p445, %p444, %p328;
	and.pred  	%p446, %p445, %p326;
	and.pred  	%p447, %p446, %p324;
	and.pred  	%p448, %p447, %p322;
	and.pred  	%p449, %p448, %p320;
	and.pred  	%p450, %p449, %p318;
	and.pred  	%p451, %p450, %p316;
	and.pred  	%p452, %p451, %p314;
	and.pred  	%p453, %p452, %p312;
	and.pred  	%p454, %p453, %p310;
	and.pred  	%p455, %p454, %p308;
	and.pred  	%p456, %p455, %p306;
	and.pred  	%p457, %p456, %p304;
	and.pred  	%p458, %p457, %p302;
	and.pred  	%p459, %p458, %p300;
	and.pred  	%p460, %p459, %p298;
	and.pred  	%p461, %p460, %p296;
	and.pred  	%p462, %p461, %p294;
	and.pred  	%p463, %p462, %p292;
	and.pred  	%p464, %p463, %p290;
	and.pred  	%p465, %p464, %p288;
	and.pred  	%p466, %p465, %p286;
	and.pred  	%p467, %p466, %p284;
	and.pred  	%p468, %p467, %p282;
	and.pred  	%p469, %p468, %p280;
	setp.ne.s16 	%p470, %rs724, 6;
	and.pred  	%p471, %p470, %p405;
	and.pred  	%p472, %p471, %p403;
	and.pred  	%p473, %p472, %p401;
	and.pred  	%p474, %p473, %p399;
	and.pred  	%p475, %p474, %p397;
	and.pred  	%p476, %p475, %p395;
	and.pred  	%p477, %p476, %p393;
	and.pred  	%p478, %p477, %p391;
	and.pred  	%p479, %p478, %p389;
	and.pred  	%p480, %p479, %p387;
	and.pred  	%p481, %p480, %p385;
	and.pred  	%p482, %p481, %p383;
	and.pred  	%p483, %p482, %p381;
	and.pred  	%p484, %p483, %p379;
	and.pred  	%p485, %p484, %p377;
	and.pred  	%p486, %p485, %p375;
	and.pred  	%p487, %p486, %p373;
	and.pred  	%p488, %p487, %p371;
	and.pred  	%p489, %p488, %p369;
	and.pred  	%p490, %p489, %p367;
	and.pred  	%p491, %p490, %p365;
	and.pred  	%p492, %p491, %p363;
	and.pred  	%p493, %p492, %p361;
	and.pred  	%p494, %p493, %p359;
	and.pred  	%p495, %p494, %p357;
	and.pred  	%p496, %p495, %p355;
	and.pred  	%p497, %p496, %p353;
	and.pred  	%p498, %p497, %p351;
	and.pred  	%p499, %p498, %p349;
	and.pred  	%p500, %p499, %p347;
	and.pred  	%p501, %p500, %p345;
	and.pred  	%p502, %p501, %p343;
	and.pred  	%p503, %p502, %p341;
	and.pred  	%p504, %p503, %p339;
	and.pred  	%p505, %p504, %p337;
	and.pred  	%p506, %p505, %p335;
	and.pred  	%p507, %p506, %p333;
	and.pred  	%p508, %p507, %p331;
	and.pred  	%p509, %p508, %p329;
	and.pred  	%p510, %p509, %p327;
	and.pred  	%p511, %p510, %p325;
	and.pred  	%p512, %p511, %p323;
	and.pred  	%p513, %p512, %p321;
	and.pred  	%p514, %p513, %p319;
	and.pred  	%p515, %p514, %p317;
	and.pred  	%p516, %p515, %p315;
	and.pred  	%p517, %p516, %p313;
	and.pred  	%p518, %p517, %p311;
	and.pred  	%p519, %p518, %p309;
	and.pred  	%p520, %p519, %p307;
	and.pred  	%p521, %p520, %p305;
	and.pred  	%p522, %p521, %p303;
	and.pred  	%p523, %p522, %p301;
	and.pred  	%p524, %p523, %p299;
	and.pred  	%p525, %p524, %p297;
	and.pred  	%p526, %p525, %p295;
	and.pred  	%p527, %p526, %p293;
	and.pred  	%p528, %p527, %p291;
	and.pred  	%p529, %p528, %p289;
	and.pred  	%p530, %p529, %p287;
	and.pred  	%p531, %p530, %p285;
	and.pred  	%p532, %p531, %p283;
	and.pred  	%p533, %p532, %p281;
	or.pred  	%p534, %p533, %p469;
	selp.b32 	%r2080, 2, 1, %p533;
	@%p534 bra 	$L__BB0_571;
	setp.ne.s32 	%p535, %r1949, 0;
	@%p535 bra 	$L__BB0_313;
	and.b16  	%rs994, %rs17, 15;
	setp.eq.s16 	%p866, %rs994, 6;
	and.b16  	%rs995, %rs17, 128;
	setp.eq.s16 	%p867, %rs350, 0;
	selp.b16 	%rs997, 0, -128, %p867;
	and.b16  	%rs998, %rs997, 255;
	setp.eq.s16 	%p868, %rs995, %rs998;
	and.pred  	%p869, %p866, %p868;
	mov.b32 	%r1951, 0;
	@%p869 bra 	$L__BB0_291;
	and.b16  	%rs1000, %rs18, 15;
	setp.eq.s16 	%p870, %rs1000, 6;
	and.b16  	%rs1001, %rs18, 128;
	setp.eq.s16 	%p871, %rs1001, %rs998;
	and.pred  	%p872, %p870, %p871;
	mov.b32 	%r1951, 1;
	@%p872 bra 	$L__BB0_291;
	and.b16  	%rs1004, %rs19, 15;
	setp.eq.s16 	%p873, %rs1004, 6;
	and.b16  	%rs1005, %rs19, 128;
	setp.eq.s16 	%p874, %rs1005, %rs998;
	and.pred  	%p875, %p873, %p874;
	mov.b32 	%r1951, 2;
	@%p875 bra 	$L__BB0_291;
	and.b16  	%rs1008, %rs20, 15;
	setp.eq.s16 	%p876, %rs1008, 6;
	and.b16  	%rs1009, %rs20, 128;
	setp.eq.s16 	%p877, %rs1009, %rs998;
	and.pred  	%p878, %p876, %p877;
	mov.b32 	%r1951, 3;
	@%p878 bra 	$L__BB0_291;
	and.b16  	%rs1012, %rs21, 15;
	setp.eq.s16 	%p879, %rs1012, 6;
	and.b16  	%rs1013, %rs21, 128;
	setp.eq.s16 	%p880, %rs1013, %rs998;
	and.pred  	%p881, %p879, %p880;
	mov.b32 	%r1951, 4;
	@%p881 bra 	$L__BB0_291;
	and.b16  	%rs1016, %rs22, 15;
	setp.eq.s16 	%p882, %rs1016, 6;
	and.b16  	%rs1017, %rs22, 128;
	setp.eq.s16 	%p883, %rs1017, %rs998;
	and.pred  	%p884, %p882, %p883;
	mov.b32 	%r1951, 5;
	@%p884 bra 	$L__BB0_291;
	and.b16  	%rs1020, %rs23, 15;
	setp.eq.s16 	%p885, %rs1020, 6;
	and.b16  	%rs1021, %rs23, 128;
	setp.eq.s16 	%p886, %rs1021, %rs998;
	and.pred  	%p887, %p885, %p886;
	mov.b32 	%r1951, 6;
	@%p887 bra 	$L__BB0_291;
	and.b16  	%rs1024, %rs24, 15;
	setp.eq.s16 	%p888, %rs1024, 6;
	and.b16  	%rs1025, %rs24, 128;
	setp.eq.s16 	%p889, %rs1025, %rs998;
	and.pred  	%p890, %p888, %p889;
	mov.b32 	%r1951, 7;
	@%p890 bra 	$L__BB0_291;
	and.b16  	%rs1028, %rs25, 15;
	setp.eq.s16 	%p891, %rs1028, 6;
	and.b16  	%rs1029, %rs25, 128;
	setp.eq.s16 	%p892, %rs1029, %rs998;
	and.pred  	%p893, %p891, %p892;
	mov.b32 	%r1951, 8;
	@%p893 bra 	$L__BB0_291;
	and.b16  	%rs1032, %rs26, 15;
	setp.eq.s16 	%p894, %rs1032, 6;
	and.b16  	%rs1033, %rs26, 128;
	setp.eq.s16 	%p895, %rs1033, %rs998;
	and.pred  	%p896, %p894, %p895;
	mov.b32 	%r1951, 9;
	@%p896 bra 	$L__BB0_291;
	and.b16  	%rs1036, %rs27, 15;
	setp.eq.s16 	%p897, %rs1036, 6;
	and.b16  	%rs1037, %rs27, 128;
	setp.eq.s16 	%p898, %rs1037, %rs998;
	and.pred  	%p899, %p897, %p898;
	mov.b32 	%r1951, 10;
	@%p899 bra 	$L__BB0_291;
	and.b16  	%rs1040, %rs28, 15;
	setp.eq.s16 	%p900, %rs1040, 6;
	and.b16  	%rs1041, %rs28, 128;
	setp.eq.s16 	%p901, %rs1041, %rs998;
	and.pred  	%p902, %p900, %p901;
	mov.b32 	%r1951, 11;
	@%p902 bra 	$L__BB0_291;
	and.b16  	%rs1044, %rs29, 15;
	setp.eq.s16 	%p903, %rs1044, 6;
	and.b16  	%rs1045, %rs29, 128;
	setp.eq.s16 	%p904, %rs1045, %rs998;
	and.pred  	%p905, %p903, %p904;
	mov.b32 	%r1951, 12;
	@%p905 bra 	$L__BB0_291;
	and.b16  	%rs1048, %rs30, 15;
	setp.eq.s16 	%p906, %rs1048, 6;
	and.b16  	%rs1049, %rs30, 128;
	setp.eq.s16 	%p907, %rs1049, %rs998;
	and.pred  	%p908, %p906, %p907;
	mov.b32 	%r1951, 13;
	@%p908 bra 	$L__BB0_291;
	and.b16  	%rs1052, %rs31, 15;
	setp.eq.s16 	%p909, %rs1052, 6;
	and.b16  	%rs1053, %rs31, 128;
	setp.eq.s16 	%p910, %rs1053, %rs998;
	and.pred  	%p911, %p909, %p910;
	mov.b32 	%r1951, 14;
	@%p911 bra 	$L__BB0_291;
	and.b16  	%rs1056, %rs32, 15;
	setp.eq.s16 	%p912, %rs1056, 6;
	and.b16  	%rs1057, %rs32, 128;
	setp.eq.s16 	%p913, %rs1057, %rs998;
	and.pred  	%p914, %p912, %p913;
	mov.b32 	%r1951, 15;
	@%p914 bra 	$L__BB0_291;
	and.b16  	%rs1060, %rs33, 15;
	setp.eq.s16 	%p915, %rs1060, 6;
	and.b16  	%rs1061, %rs33, 128;
	setp.eq.s16 	%p916, %rs1061, %rs998;
	and.pred  	%p917, %p915, %p916;
	mov.b32 	%r1951, 16;
	@%p917 bra 	$L__BB0_291;
	and.b16  	%rs1064, %rs34, 15;
	setp.eq.s16 	%p918, %rs1064, 6;
	and.b16  	%rs1065, %rs34, 128;
	setp.eq.s16 	%p919, %rs1065, %rs998;
	and.pred  	%p920, %p918, %p919;
	mov.b32 	%r1951, 17;
	@%p920 bra 	$L__BB0_291;
	and.b16  	%rs1068, %rs35, 15;
	setp.eq.s16 	%p921, %rs1068, 6;
	and.b16  	%rs1069, %rs35, 128;
	setp.eq.s16 	%p922, %rs1069, %rs998;
	and.pred  	%p923, %p921, %p922;
	mov.b32 	%r1951, 18;
	@%p923 bra 	$L__BB0_291;
	and.b16  	%rs1072, %rs36, 15;
	setp.eq.s16 	%p924, %rs1072, 6;
	and.b16  	%rs1073, %rs36, 128;
	setp.eq.s16 	%p925, %rs1073, %rs998;
	and.pred  	%p926, %p924, %p925;
	mov.b32 	%r1951, 19;
	@%p926 bra 	$L__BB0_291;
	and.b16  	%rs1076, %rs37, 15;
	setp.eq.s16 	%p927, %rs1076, 6;
	and.b16  	%rs1077, %rs37, 128;
	setp.eq.s16 	%p928, %rs1077, %rs998;
	and.pred  	%p929, %p927, %p928;
	mov.b32 	%r1951, 20;
	@%p929 bra 	$L__BB0_291;
	and.b16  	%rs1080, %rs38, 15;
	setp.eq.s16 	%p930, %rs1080, 6;
	and.b16  	%rs1081, %rs38, 128;
	setp.eq.s16 	%p931, %rs1081, %rs998;
	and.pred  	%p932, %p930, %p931;
	mov.b32 	%r1951, 21;
	@%p932 bra 	$L__BB0_291;
	and.b16  	%rs1084, %rs39, 15;
	setp.eq.s16 	%p933, %rs1084, 6;
	and.b16  	%rs1085, %rs39, 128;
	setp.eq.s16 	%p934, %rs1085, %rs998;
	and.pred  	%p935, %p933, %p934;
	mov.b32 	%r1951, 22;
	@%p935 bra 	$L__BB0_291;
	and.b16  	%rs1088, %rs40, 15;
	setp.eq.s16 	%p936, %rs1088, 6;
	and.b16  	%rs1089, %rs40, 128;
	setp.eq.s16 	%p937, %rs1089, %rs998;
	and.pred  	%p938, %p936, %p937;
	mov.b32 	%r1951, 23;
	@%p938 bra 	$L__BB0_291;
	and.b16  	%rs1092, %rs41, 15;
	setp.eq.s16 	%p939, %rs1092, 6;
	and.b16  	%rs1093, %rs41, 128;
	setp.eq.s16 	%p940, %rs1093, %rs998;
	and.pred  	%p941, %p939, %p940;
	mov.b32 	%r1951, 24;
	@%p941 bra 	$L__BB0_291;
	and.b16  	%rs1096, %rs42, 15;
	setp.eq.s16 	%p942, %rs1096, 6;
	and.b16  	%rs1097, %rs42, 128;
	setp.eq.s16 	%p943, %rs1097, %rs998;
	and.pred  	%p944, %p942, %p943;
	mov.b32 	%r1951, 25;
	@%p944 bra 	$L__BB0_291;
	and.b16  	%rs1100, %rs43, 15;
	setp.eq.s16 	%p945, %rs1100, 6;
	and.b16  	%rs1101, %rs43, 128;
	setp.eq.s16 	%p946, %rs1101, %rs998;
	and.pred  	%p947, %p945, %p946;
	mov.b32 	%r1951, 26;
	@%p947 bra 	$L__BB0_291;
	and.b16  	%rs1104, %rs44, 15;
	setp.eq.s16 	%p948, %rs1104, 6;
	and.b16  	%rs1105, %rs44, 128;
	setp.eq.s16 	%p949, %rs1105, %rs998;
	and.pred  	%p950, %p948, %p949;
	mov.b32 	%r1951, 27;
	@%p950 bra 	$L__BB0_291;
	and.b16  	%rs1108, %rs45, 15;
	setp.eq.s16 	%p951, %rs1108, 6;
	and.b16  	%rs1109, %rs45, 128;
	setp.eq.s16 	%p952, %rs1109, %rs998;
	and.pred  	%p953, %p951, %p952;
	mov.b32 	%r1951, 28;
	@%p953 bra 	$L__BB0_291;
	and.b16  	%rs1112, %rs46, 15;
	setp.eq.s16 	%p954, %rs1112, 6;
	and.b16  	%rs1113, %rs46, 128;
	setp.eq.s16 	%p955, %rs1113, %rs998;
	and.pred  	%p956, %p954, %p955;
	mov.b32 	%r1951, 29;
	@%p956 bra 	$L__BB0_291;
	and.b16  	%rs1116, %rs47, 15;
	setp.eq.s16 	%p957, %rs1116, 6;
	and.b16  	%rs1117, %rs47, 128;
	setp.eq.s16 	%p958, %rs1117, %rs998;
	and.pred  	%p959, %p957, %p958;
	mov.b32 	%r1951, 30;
	@%p959 bra 	$L__BB0_291;
	and.b16  	%rs1120, %rs48, 15;
	setp.eq.s16 	%p960, %rs1120, 6;
	and.b16  	%rs1121, %rs48, 128;
	setp.eq.s16 	%p961, %rs1121, %rs998;
	and.pred  	%p962, %p960, %p961;
	mov.b32 	%r1951, 31;
	@%p962 bra 	$L__BB0_291;
	and.b16  	%rs1124, %rs49, 15;
	setp.eq.s16 	%p963, %rs1124, 6;
	and.b16  	%rs1125, %rs49, 128;
	setp.eq.s16 	%p964, %rs1125, %rs998;
	and.pred  	%p965, %p963, %p964;
	mov.b32 	%r1951, 32;
	@%p965 bra 	$L__BB0_291;
	and.b16  	%rs1128, %rs50, 15;
	setp.eq.s16 	%p966, %rs1128, 6;
	and.b16  	%rs1129, %rs50, 128;
	setp.eq.s16 	%p967, %rs1129, %rs998;
	and.pred  	%p968, %p966, %p967;
	mov.b32 	%r1951, 33;
	@%p968 bra 	$L__BB0_291;
	and.b16  	%rs1132, %rs51, 15;
	setp.eq.s16 	%p969, %rs1132, 6;
	and.b16  	%rs1133, %rs51, 128;
	setp.eq.s16 	%p970, %rs1133, %rs998;
	and.pred  	%p971, %p969, %p970;
	mov.b32 	%r1951, 34;
	@%p971 bra 	$L__BB0_291;
	and.b16  	%rs1136, %rs52, 15;
	setp.eq.s16 	%p972, %rs1136, 6;
	and.b16  	%rs1137, %rs52, 128;
	setp.eq.s16 	%p973, %rs1137, %rs998;
	and.pred  	%p974, %p972, %p973;
	mov.b32 	%r1951, 35;
	@%p974 bra 	$L__BB0_291;
	and.b16  	%rs1140, %rs53, 15;
	setp.eq.s16 	%p975, %rs1140, 6;
	and.b16  	%rs1141, %rs53, 128;
	setp.eq.s16 	%p976, %rs1141, %rs998;
	and.pred  	%p977, %p975, %p976;
	mov.b32 	%r1951, 36;
	@%p977 bra 	$L__BB0_291;
	and.b16  	%rs1144, %rs54, 15;
	setp.eq.s16 	%p978, %rs1144, 6;
	and.b16  	%rs1145, %rs54, 128;
	setp.eq.s16 	%p979, %rs1145, %rs998;
	and.pred  	%p980, %p978, %p979;
	mov.b32 	%r1951, 37;
	@%p980 bra 	$L__BB0_291;
	and.b16  	%rs1148, %rs55, 15;
	setp.eq.s16 	%p981, %rs1148, 6;
	and.b16  	%rs1149, %rs55, 128;
	setp.eq.s16 	%p982, %rs1149, %rs998;
	and.pred  	%p983, %p981, %p982;
	mov.b32 	%r1951, 38;
	@%p983 bra 	$L__BB0_291;
	and.b16  	%rs1152, %rs56, 15;
	setp.eq.s16 	%p984, %rs1152, 6;
	and.b16  	%rs1153, %rs56, 128;
	setp.eq.s16 	%p985, %rs1153, %rs998;
	and.pred  	%p986, %p984, %p985;
	mov.b32 	%r1951, 39;
	@%p986 bra 	$L__BB0_291;
	and.b16  	%rs1156, %rs57, 15;
	setp.eq.s16 	%p987, %rs1156, 6;
	and.b16  	%rs1157, %rs57, 128;
	setp.eq.s16 	%p988, %rs1157, %rs998;
	and.pred  	%p989, %p987, %p988;
	mov.b32 	%r1951, 40;
	@%p989 bra 	$L__BB0_291;
	and.b16  	%rs1160, %rs58, 15;
	setp.eq.s16 	%p990, %rs1160, 6;
	and.b16  	%rs1161, %rs58, 128;
	setp.eq.s16 	%p991, %rs1161, %rs998;
	and.pred  	%p992, %p990, %p991;
	mov.b32 	%r1951, 41;
	@%p992 bra 	$L__BB0_291;
	and.b16  	%rs1164, %rs59, 15;
	setp.eq.s16 	%p993, %rs1164, 6;
	and.b16  	%rs1165, %rs59, 128;
	setp.eq.s16 	%p994, %rs1165, %rs998;
	and.pred  	%p995, %p993, %p994;
	mov.b32 	%r1951, 42;
	@%p995 bra 	$L__BB0_291;
	and.b16  	%rs1168, %rs60, 15;
	setp.eq.s16 	%p996, %rs1168, 6;
	and.b16  	%rs1169, %rs60, 128;
	setp.eq.s16 	%p997, %rs1169, %rs998;
	and.pred  	%p998, %p996, %p997;
	mov.b32 	%r1951, 43;
	@%p998 bra 	$L__BB0_291;
	and.b16  	%rs1172, %rs61, 15;
	setp.eq.s16 	%p999, %rs1172, 6;
	and.b16  	%rs1173, %rs61, 128;
	setp.eq.s16 	%p1000, %rs1173, %rs998;
	and.pred  	%p1001, %p999, %p1000;
	mov.b32 	%r1951, 44;
	@%p1001 bra 	$L__BB0_291;
	and.b16  	%rs1176, %rs62, 15;
	setp.eq.s16 	%p1002, %rs1176, 6;
	and.b16  	%rs1177, %rs62, 128;
	setp.eq.s16 	%p1003, %rs1177, %rs998;
	and.pred  	%p1004, %p1002, %p1003;
	mov.b32 	%r1951, 45;
	@%p1004 bra 	$L__BB0_291;
	and.b16  	%rs1180, %rs63, 15;
	setp.eq.s16 	%p1005, %rs1180, 6;
	and.b16  	%rs1181, %rs63, 128;
	setp.eq.s16 	%p1006, %rs1181, %rs998;
	and.pred  	%p1007, %p1005, %p1006;
	mov.b32 	%r1951, 46;
	@%p1007 bra 	$L__BB0_291;
	and.b16  	%rs1184, %rs64, 15;
	setp.eq.s16 	%p1008, %rs1184, 6;
	and.b16  	%rs1185, %rs64, 128;
	setp.eq.s16 	%p1009, %rs1185, %rs998;
	and.pred  	%p1010, %p1008, %p1009;
	mov.b32 	%r1951, 47;
	@%p1010 bra 	$L__BB0_291;
	and.b16  	%rs1188, %rs65, 15;
	setp.eq.s16 	%p1011, %rs1188, 6;
	and.b16  	%rs1189, %rs65, 128;
	setp.eq.s16 	%p1012, %rs1189, %rs998;
	and.pred  	%p1013, %p1011, %p1012;
	mov.b32 	%r1951, 48;
	@%p1013 bra 	$L__BB0_291;
	and.b16  	%rs1192, %rs66, 15;
	setp.eq.s16 	%p1014, %rs1192, 6;
	and.b16  	%rs1193, %rs66, 128;
	setp.eq.s16 	%p1015, %rs1193, %rs998;
	and.pred  	%p1016, %p1014, %p1015;
	mov.b32 	%r1951, 49;
	@%p1016 bra 	$L__BB0_291;
	and.b16  	%rs1196, %rs67, 15;
	setp.eq.s16 	%p1017, %rs1196, 6;
	and.b16  	%rs1197, %rs67, 128;
	setp.eq.s16 	%p1018, %rs1197, %rs998;
	and.pred  	%p1019, %p1017, %p1018;
	mov.b32 	%r1951, 50;
	@%p1019 bra 	$L__BB0_291;
	and.b16  	%rs1200, %rs68, 15;
	setp.eq.s16 	%p1020, %rs1200, 6;
	and.b16  	%rs1201, %rs68, 128;
	setp.eq.s16 	%p1021, %rs1201, %rs998;
	and.pred  	%p1022, %p1020, %p1021;
	mov.b32 	%r1951, 51;
	@%p1022 bra 	$L__BB0_291;
	and.b16  	%rs1204, %rs69, 15;
	setp.eq.s16 	%p1023, %rs1204, 6;
	and.b16  	%rs1205, %rs69, 128;
	setp.eq.s16 	%p1024, %rs1205, %rs998;
	and.pred  	%p1025, %p1023, %p1024;
	mov.b32 	%r1951, 52;
	@%p1025 bra 	$L__BB0_291;
	and.b16  	%rs1208, %rs70, 15;
	setp.eq.s16 	%p1026, %rs1208, 6;
	and.b16  	%rs1209, %rs70, 128;
	setp.eq.s16 	%p1027, %rs1209, %rs998;
	and.pred  	%p1028, %p1026, %p1027;
	mov.b32 	%r1951, 53;
	@%p1028 bra 	$L__BB0_291;
	and.b16  	%rs1212, %rs71, 15;
	setp.eq.s16 	%p1029, %rs1212, 6;
	and.b16  	%rs1213, %rs71, 128;
	setp.eq.s16 	%p1030, %rs1213, %rs998;
	and.pred  	%p1031, %p1029, %p1030;
	mov.b32 	%r1951, 54;
	@%p1031 bra 	$L__BB0_291;
	and.b16  	%rs1216, %rs72, 15;
	setp.eq.s16 	%p1032, %rs1216, 6;
	and.b16  	%rs1217, %rs72, 128;
	setp.eq.s16 	%p1033, %rs1217, %rs998;
	and.pred  	%p1034, %p1032, %p1033;
	mov.b32 	%r1951, 55;
	@%p1034 bra 	$L__BB0_291;
	and.b16  	%rs1220, %rs73, 15;
	setp.eq.s16 	%p1035, %rs1220, 6;
	and.b16  	%rs1221, %rs73, 128;
	setp.eq.s16 	%p1036, %rs1221, %rs998;
	and.pred  	%p1037, %p1035, %p1036;
	mov.b32 	%r1951, 56;
	@%p1037 bra 	$L__BB0_291;
	and.b16  	%rs1224, %rs74, 15;
	setp.eq.s16 	%p1038, %rs1224, 6;
	and.b16  	%rs1225, %rs74, 128;
	setp.eq.s16 	%p1039, %rs1225, %rs998;
	and.pred  	%p1040, %p1038, %p1039;
	mov.b32 	%r1951, 57;
	@%p1040 bra 	$L__BB0_291;
	and.b16  	%rs1228, %rs75, 15;
	setp.eq.s16 	%p1041, %rs1228, 6;
	and.b16  	%rs1229, %rs75, 128;
	setp.eq.s16 	%p1042, %rs1229, %rs998;
	and.pred  	%p1043, %p1041, %p1042;
	mov.b32 	%r1951, 58;
	@%p1043 bra 	$L__BB0_291;
	and.b16  	%rs1232, %rs76, 15;
	setp.eq.s16 	%p1044, %rs1232, 6;
	and.b16  	%rs1233, %rs76, 128;
	setp.eq.s16 	%p1045, %rs1233, %rs998;
	and.pred  	%p1046, %p1044, %p1045;
	mov.b32 	%r1951, 59;
	@%p1046 bra 	$L__BB0_291;
	and.b16  	%rs1236, %rs77, 15;
	setp.eq.s16 	%p1047, %rs1236, 6;
	and.b16  	%rs1237, %rs77, 128;
	setp.eq.s16 	%p1048, %rs1237, %rs998;
	and.pred  	%p1049, %p1047, %p1048;
	mov.b32 	%r1951, 60;
	@%p1049 bra 	$L__BB0_291;
	and.b16  	%rs1240, %rs78, 15;
	setp.eq.s16 	%p1050, %rs1240, 6;
	and.b16  	%rs1241, %rs78, 128;
	setp.eq.s16 	%p1051, %rs1241, %rs998;
	and.pred  	%p1052, %p1050, %p1051;
	mov.b32 	%r1951, 61;
	@%p1052 bra 	$L__BB0_291;
	and.b16  	%rs1244, %rs79, 15;
	setp.eq.s16 	%p1053, %rs1244, 6;
	and.b16  	%rs1245, %rs79, 128;
	setp.eq.s16 	%p1054, %rs1245, %rs998;
	and.pred  	%p1055, %p1053, %p1054;
	mov.b32 	%r1951, 62;
	@%p1055 bra 	$L__BB0_291;
	and.b16  	%rs1248, %rs80, 15;
	setp.ne.s16 	%p1057, %rs1248, 6;
	and.b16  	%rs1249, %rs80, 128;
	setp.ne.s16 	%p1058, %rs1249, %rs998;
	mov.pred 	%p1114, -1;
	mov.b32 	%r1951, 63;
	or.pred  	%p1059, %p1057, %p1058;
	@%p1059 bra 	$L__BB0_312;
$L__BB0_291:
	setp.eq.s16 	%p1060, %rs350, 0;
	selp.b16 	%rs82, -128, 0, %p1060;
	shr.u32 	%r682, %r1951, 3;
	and.b32  	%r683, %r1951, 7;
	selp.b32 	%r684, -1, 1, %p1060;
	mov.b32 	%r1952, 0;
	and.b16  	%rs1256, %rs82, 255;
$L__BB0_292:
	cvt.u64.u32 	%rd159, %r1952;
	add.s64 	%rd160, %rd3, %rd159;
	ld.local.u8 	%rs1252, [%rd160];
	and.b16  	%rs83, %rs1252, 15;
	setp.eq.s16 	%p1061, %rs83, 0;
	and.b16  	%rs1254, %rs1252, 128;
	setp.ne.s16 	%p1062, %rs1254, %rs1256;
	or.pred  	%p1063, %p1061, %p1062;
	@%p1063 bra 	$L__BB0_311;
	shr.u32 	%r686, %r1952, 3;
	and.b32  	%r687, %r1952, 7;
	setp.eq.s16 	%p1064, %rs83, 6;
	@%p1064 bra 	$L__BB0_300;
	setp.eq.s16 	%p1065, %rs83, 2;
	@%p1065 bra 	$L__BB0_298;
	setp.ne.s16 	%p1066, %rs83, 1;
	@%p1066 bra 	$L__BB0_302;
	add.s32 	%r1601, %r686, %r684;
	setp.ne.s32 	%p1078, %r1601, %r682;
	@%p1078 bra 	$L__BB0_311;
	add.s32 	%r1603, %r687, 1;
	setp.eq.s32 	%p1080, %r1603, %r683;
	add.s32 	%r1605, %r687, -1;
	setp.eq.s32 	%p1081, %r1605, %r683;
	or.pred  	%p1082, %p1080, %p1081;
	mov.pred 	%p1114, 0;
	@%p1082 bra 	$L__BB0_312;
	bra.uni 	$L__BB0_311;
$L__BB0_298:
	sub.s32 	%r1598, %r686, %r682;
	sub.s32 	%r1599, %r687, %r683;
	mul.lo.s32 	%r688, %r1598, %r1598;
	setp.eq.s32 	%p1071, %r688, 4;
	mul.lo.s32 	%r689, %r1599, %r1599;
	setp.eq.s32 	%p1072, %r689, 1;
	and.pred  	%p1073, %p1071, %p1072;
	mov.pred 	%p1114, 0;
	@%p1073 bra 	$L__BB0_312;
	setp.eq.s32 	%p1075, %r688, 1;
	setp.eq.s32 	%p1076, %r689, 4;
	and.pred  	%p1077, %p1075, %p1076;
	@%p1077 bra 	$L__BB0_312;
	bra.uni 	$L__BB0_311;
$L__BB0_300:
	sub.s32 	%r690, %r686, %r682;
	sub.s32 	%r1593, %r687, %r683;
	add.s32 	%r1594, %r690, 1;
	add.s32 	%r1595, %r1593, 1;
	max.u32 	%r1596, %r1594, %r1595;
	setp.gt.u32 	%p1067, %r1596, 2;
	@%p1067 bra 	$L__BB0_311;
	or.b32  	%r1597, %r690, %r1593;
	setp.ne.s32 	%p1069, %r1597, 0;
	mov.pred 	%p1114, 0;
	@%p1069 bra 	$L__BB0_312;
	bra.uni 	$L__BB0_311;
$L__BB0_302:
	add.s16 	%rs1258, %rs83, -3;
	setp.gt.u16 	%p1083, %rs1258, 2;
	@%p1083 bra 	$L__BB0_311;
	sub.s32 	%r692, %r682, %r686;
	sub.s32 	%r1606, %r683, %r687;
	setp.eq.s32 	%p1085, %r692, 0;
	setp.eq.s32 	%p1086, %r1606, 0;
	mov.pred 	%p1113, 0;
	or.pred  	%p1087, %p1085, %p1086;
	@%p1087 bra 	$L__BB0_305;
	mul.lo.s32 	%r1607, %r692, %r692;
	mul.lo.s32 	%r1608, %r1606, %r1606;
	setp.eq.s32 	%p1113, %r1607, %r1608;
$L__BB0_305:
	or.b32  	%r1610, %r692, %r1606;
	setp.eq.s32 	%p1088, %r692, 0;
	setp.eq.s32 	%p1089, %r1606, 0;
	or.pred  	%p1090, %p1088, %p1089;
	setp.ne.s32 	%p1091, %r1610, 0;
	and.pred  	%p3, %p1090, %p1091;
	setp.eq.s16 	%p1092, %rs83, 3;
	and.pred  	%p1093, %p1092, %p1113;
	setp.eq.s16 	%p1094, %rs83, 4;
	and.pred  	%p1095, %p1094, %p3;
	or.pred  	%p4, %p1095, %p1093;
	setp.ne.s16 	%p1096, %rs83, 5;
	@%p1096 bra 	$L__BB0_307;
	or.pred  	%p1098, %p1113, %p3;
	or.pred  	%p1099, %p1098, %p4;
	@%p1099 bra 	$L__BB0_308;
	bra.uni 	$L__BB0_311;
$L__BB0_307:
	not.pred 	%p1097, %p4;
	@%p1097 bra 	$L__BB0_311;
$L__BB0_308:
	setp.eq.s32 	%p1100, %r1606, 0;
	setp.eq.s32 	%p1101, %r692, 0;
	setp.lt.s32 	%p1102, %r692, 1;
	selp.b32 	%r1611, -1, 1, %p1102;
	selp.b32 	%r694, 0, %r1611, %p1101;
	setp.lt.s32 	%p1103, %r1606, 1;
	selp.b32 	%r1612, -1, 1, %p1103;
	selp.b32 	%r695, 0, %r1612, %p1100;
$L__BB0_309:
	add.s32 	%r687, %r687, %r695;
	add.s32 	%r686, %r686, %r694;
	setp.eq.s32 	%p1105, %r686, %r682;
	setp.eq.s32 	%p1106, %r687, %r683;
	and.pred  	%p1107, %p1105, %p1106;
	mov.pred 	%p1114, 0;
	@%p1107 bra 	$L__BB0_312;
	max.u32 	%r1615, %r686, %r687;
	setp.gt.u32 	%p1108, %r1615, 7;
	shl.b32 	%r1616, %r686, 3;
	add.s32 	%r1617, %r1616, %r687;
	cvt.s64.s32 	%rd161, %r1617;
	selp.b64 	%rd162, -1, %rd161, %p1108;
	add.s64 	%rd163, %rd3, %rd162;
	ld.local.u8 	%rs1261, [%rd163];
	and.b16  	%rs1262, %rs1261, 15;
	setp.eq.s16 	%p1109, %rs1262, 0;
	@%p1109 bra 	$L__BB0_309;
$L__BB0_311:
	add.s32 	%r1952, %r1952, 1;
	setp.ne.s32 	%p1111, %r1952, 64;
	mov.pred 	%p1114, -1;
	@%p1111 bra 	$L__BB0_292;
$L__BB0_312:
	setp.eq.s16 	%p1112, %rs350, 0;
	selp.b32 	%r1618, 2, 1, %p1112;
	selp.b32 	%r2080, 3, %r1618, %p1114;
	bra.uni 	$L__BB0_571;
$L__BB0_313:
	setp.gt.u16 	%p536, %rs1264, 99;
	mov.b32 	%r2080, 3;
	@%p536 bra 	$L__BB0_571;
	and.b16  	%rs84, %rs17, 15;
	setp.eq.s16 	%p538, %rs84, 0;
	mov.pred 	%p1115, 0;
	mov.b16 	%rs1266, 0;
	mov.u16 	%rs1269, %rs1266;
	@%p538 bra 	$L__BB0_318;
	setp.gt.s16 	%p1115, %rs17, -1;
	and.b16  	%rs728, %rs17, 128;
	shr.u16 	%rs1269, %rs728, 7;
	mov.b16 	%rs1266, 1;
	setp.eq.s16 	%p539, %rs84, 1;
	@%p539 bra 	$L__BB0_318;
	setp.eq.s16 	%p540, %rs84, 4;
	@%p540 bra 	$L__BB0_318;
	setp.eq.s16 	%p541, %rs84, 5;
	selp.u16 	%rs1266, 1, 0, %p541;
$L__BB0_318:
	selp.u32 	%r1957, 1, 0, %p1115;
	and.b16  	%rs89, %rs18, 15;
	setp.eq.s16 	%p542, %rs89, 0;
	mov.u16 	%rs1268, %rs1266;
	@%p542 bra 	$L__BB0_322;
	setp.gt.s16 	%p543, %rs18, -1;
	and.b16  	%rs731, %rs18, 128;
	shr.u16 	%rs732, %rs731, 7;
	add.s16 	%rs1269, %rs1269, %rs732;
	selp.u32 	%r1385, 1, 0, %p543;
	add.s32 	%r1957, %r1957, %r1385;
	mov.b16 	%rs1268, 1;
	setp.eq.s16 	%p544, %rs89, 1;
	@%p544 bra 	$L__BB0_322;
	setp.eq.s16 	%p545, %rs89, 4;
	@%p545 bra 	$L__BB0_322;
	setp.eq.s16 	%p546, %rs89, 5;
	selp.b16 	%rs1268, 1, %rs1266, %p546;
$L__BB0_322:
	cvt.u32.u16 	%r1958, %rs1269;
	and.b16  	%rs94, %rs19, 15;
	setp.eq.s16 	%p547, %rs94, 0;
	mov.u16 	%rs1270, %rs1268;
	@%p547 bra 	$L__BB0_326;
	setp.gt.s16 	%p548, %rs19, -1;
	and.b16  	%rs735, %rs19, 128;
	shr.u16 	%rs736, %rs735, 7;
	cvt.u32.u16 	%r1386, %rs736;
	add.s32 	%r1958, %r1958, %r1386;
	selp.u32 	%r1387, 1, 0, %p548;
	add.s32 	%r1957, %r1957, %r1387;
	mov.b16 	%rs1270, 1;
	setp.eq.s16 	%p549, %rs94, 1;
	@%p549 bra 	$L__BB0_326;
	setp.eq.s16 	%p550, %rs94, 4;
	@%p550 bra 	$L__BB0_326;
	setp.eq.s16 	%p551, %rs94, 5;
	selp.b16 	%rs1270, 1, %rs1268, %p551;
$L__BB0_326:
	and.b16  	%rs97, %rs20, 15;
	setp.eq.s16 	%p552, %rs97, 0;
	mov.u16 	%rs1271, %rs1270;
	@%p552 bra 	$L__BB0_330;
	setp.gt.s16 	%p553, %rs20, -1;
	and.b16  	%rs739, %rs20, 128;
	shr.u16 	%rs740, %rs739, 7;
	cvt.u32.u16 	%r1388, %rs740;
	add.s32 	%r1958, %r1958, %r1388;
	selp.u32 	%r1389, 1, 0, %p553;
	add.s32 	%r1957, %r1957, %r1389;
	mov.b16 	%rs1271, 1;
	setp.eq.s16 	%p554, %rs97, 1;
	@%p554 bra 	$L__BB0_330;
	setp.eq.s16 	%p555, %rs97, 4;
	@%p555 bra 	$L__BB0_330;
	setp.eq.s16 	%p556, %rs97, 5;
	selp.b16 	%rs1271, 1, %rs1270, %p556;
$L__BB0_330:
	and.b16  	%rs100, %rs21, 15;
	setp.eq.s16 	%p557, %rs100, 0;
	mov.u16 	%rs1272, %rs1271;
	@%p557 bra 	$L__BB0_334;
	setp.gt.s16 	%p558, %rs21, -1;
	and.b16  	%rs743, %rs21, 128;
	shr.u16 	%rs744, %rs743, 7;
	cvt.u32.u16 	%r1390, %rs744;
	add.s32 	%r1958, %r1958, %r1390;
	selp.u32 	%r1391, 1, 0, %p558;
	add.s32 	%r1957, %r1957, %r1391;
	mov.b16 	%rs1272, 1;
	setp.eq.s16 	%p559, %rs100, 1;
	@%p559 bra 	$L__BB0_334;
	setp.eq.s16 	%p560, %rs100, 4;
	@%p560 bra 	$L__BB0_334;
	setp.eq.s16 	%p561, %rs100, 5;
	selp.b16 	%rs1272, 1, %rs1271, %p561;
$L__BB0_334:
	and.b16  	%rs103, %rs22, 15;
	setp.eq.s16 	%p562, %rs103, 0;
	mov.u16 	%rs1273, %rs1272;
	@%p562 bra 	$L__BB0_338;
	setp.gt.s16 	%p563, %rs22, -1;
	and.b16  	%rs747, %rs22, 128;
	shr.u16 	%rs748, %rs747, 7;
	cvt.u32.u16 	%r1392, %rs748;
	add.s32 	%r1958, %r1958, %r1392;
	selp.u32 	%r1393, 1, 0, %p563;
	add.s32 	%r1957, %r1957, %r1393;
	mov.b16 	%rs1273, 1;
	setp.eq.s16 	%p564, %rs103, 1;
	@%p564 bra 	$L__BB0_338;
	setp.eq.s16 	%p565, %rs103, 4;
	@%p565 bra 	$L__BB0_338;
	setp.eq.s16 	%p566, %rs103, 5;
	selp.b16 	%rs1273, 1, %rs1272, %p566;
$L__BB0_338:
	and.b16  	%rs106, %rs23, 15;
	setp.eq.s16 	%p567, %rs106, 0;
	mov.u16 	%rs1274, %rs1273;
	@%p567 bra 	$L__BB0_342;
	setp.gt.s16 	%p568, %rs23, -1;
	and.b16  	%rs751, %rs23, 128;
	shr.u16 	%rs752, %rs751, 7;
	cvt.u32.u16 	%r1394, %rs752;
	add.s32 	%r1958, %r1958, %r1394;
	selp.u32 	%r1395, 1, 0, %p568;
	add.s32 	%r1957, %r1957, %r1395;
	mov.b16 	%rs1274, 1;
	setp.eq.s16 	%p569, %rs106, 1;
	@%p569 bra 	$L__BB0_342;
	setp.eq.s16 	%p570, %rs106, 4;
	@%p570 bra 	$L__BB0_342;
	setp.eq.s16 	%p571, %rs106, 5;
	selp.b16 	%rs1274, 1, %rs1273, %p571;
$L__BB0_342:
	and.b16  	%rs109, %rs24, 15;
	setp.eq.s16 	%p572, %rs109, 0;
	mov.u16 	%rs1275, %rs1274;
	@%p572 bra 	$L__BB0_346;
	setp.gt.s16 	%p573, %rs24, -1;
	and.b16  	%rs755, %rs24, 128;
	shr.u16 	%rs756, %rs755, 7;
	cvt.u32.u16 	%r1396, %rs756;
	add.s32 	%r1958, %r1958, %r1396;
	selp.u32 	%r1397, 1, 0, %p573;
	add.s32 	%r1957, %r1957, %r1397;
	mov.b16 	%rs1275, 1;
	setp.eq.s16 	%p574, %rs109, 1;
	@%p574 bra 	$L__BB0_346;
	setp.eq.s16 	%p575, %rs109, 4;
	@%p575 bra 	$L__BB0_346;
	setp.eq.s16 	%p576, %rs109, 5;
	selp.b16 	%rs1275, 1, %rs1274, %p576;
$L__BB0_346:
	and.b16  	%rs112, %rs25, 15;
	setp.eq.s16 	%p577, %rs112, 0;
	mov.u16 	%rs1276, %rs1275;
	@%p577 bra 	$L__BB0_350;
	setp.gt.s16 	%p578, %rs25, -1;
	and.b16  	%rs759, %rs25, 128;
	shr.u16 	%rs760, %rs759, 7;
	cvt.u32.u16 	%r1398, %rs760;
	add.s32 	%r1958, %r1958, %r1398;
	selp.u32 	%r1399, 1, 0, %p578;
	add.s32 	%r1957, %r1957, %r1399;
	mov.b16 	%rs1276, 1;
	setp.eq.s16 	%p579, %rs112, 1;
	@%p579 bra 	$L__BB0_350;
	setp.eq.s16 	%p580, %rs112, 4;
	@%p580 bra 	$L__BB0_350;
	setp.eq.s16 	%p581, %rs112, 5;
	selp.b16 	%rs1276, 1, %rs1275, %p581;
$L__BB0_350:
	and.b16  	%rs115, %rs26, 15;
	setp.eq.s16 	%p582, %rs115, 0;
	mov.u16 	%rs1277, %rs1276;
	@%p582 bra 	$L__BB0_354;
	setp.gt.s16 	%p583, %rs26, -1;
	and.b16  	%rs763, %rs26, 128;
	shr.u16 	%rs764, %rs763, 7;
	cvt.u32.u16 	%r1400, %rs764;
	add.s32 	%r1958, %r1958, %r1400;
	selp.u32 	%r1401, 1, 0, %p583;
	add.s32 	%r1957, %r1957, %r1401;
	mov.b16 	%rs1277, 1;
	setp.eq.s16 	%p584, %rs115, 1;
	@%p584 bra 	$L__BB0_354;
	setp.eq.s16 	%p585, %rs115, 4;
	@%p585 bra 	$L__BB0_354;
	setp.eq.s16 	%p586, %rs115, 5;
	selp.b16 	%rs1277, 1, %rs1276, %p586;
$L__BB0_354:
	and.b16  	%rs118, %rs27, 15;
	setp.eq.s16 	%p587, %rs118, 0;
	mov.u16 	%rs1278, %rs1277;
	@%p587 bra 	$L__BB0_358;
	setp.gt.s16 	%p588, %rs27, -1;
	and.b16  	%rs767, %rs27, 128;
	shr.u16 	%rs768, %rs767, 7;
	cvt.u32.u16 	%r1402, %rs768;
	add.s32 	%r1958, %r1958, %r1402;
	selp.u32 	%r1403, 1, 0, %p588;
	add.s32 	%r1957, %r1957, %r1403;
	mov.b16 	%rs1278, 1;
	setp.eq.s16 	%p589, %rs118, 1;
	@%p589 bra 	$L__BB0_358;
	setp.eq.s16 	%p590, %rs118, 4;
	@%p590 bra 	$L__BB0_358;
	setp.eq.s16 	%p591, %rs118, 5;
	selp.b16 	%rs1278, 1, %rs1277, %p591;
$L__BB0_358:
	and.b16  	%rs121, %rs28, 15;
	setp.eq.s16 	%p592, %rs121, 0;
	mov.u16 	%rs1279, %rs1278;
	@%p592 bra 	$L__BB0_362;
	setp.gt.s16 	%p593, %rs28, -1;
	and.b16  	%rs771, %rs28, 128;
	shr.u16 	%rs772, %rs771, 7;
	cvt.u32.u16 	%r1404, %rs772;
	add.s32 	%r1958, %r1958, %r1404;
	selp.u32 	%r1405, 1, 0, %p593;
	add.s32 	%r1957, %r1957, %r1405;
	mov.b16 	%rs1279, 1;
	setp.eq.s16 	%p594, %rs121, 1;
	@%p594 bra 	$L__BB0_362;
	setp.eq.s16 	%p595, %rs121, 4;
	@%p595 bra 	$L__BB0_362;
	setp.eq.s16 	%p596, %rs121, 5;
	selp.b16 	%rs1279, 1, %rs1278, %p596;
$L__BB0_362:
	and.b16  	%rs124, %rs29, 15;
	setp.eq.s16 	%p597, %rs124, 0;
	mov.u16 	%rs1280, %rs1279;
	@%p597 bra 	$L__BB0_366;
	setp.gt.s16 	%p598, %rs29, -1;
	and.b16  	%rs775, %rs29, 128;
	shr.u16 	%rs776, %rs775, 7;
	cvt.u32.u16 	%r1406, %rs776;
	add.s32 	%r1958, %r1958, %r1406;
	selp.u32 	%r1407, 1, 0, %p598;
	add.s32 	%r1957, %r1957, %r1407;
	mov.b16 	%rs1280, 1;
	setp.eq.s16 	%p599, %rs124, 1;
	@%p599 bra 	$L__BB0_366;
	setp.eq.s16 	%p600, %rs124, 4;
	@%p600 bra 	$L__BB0_366;
	setp.eq.s16 	%p601, %rs124, 5;
	selp.b16 	%rs1280, 1, %rs1279, %p601;
$L__BB0_366:
	and.b16  	%rs127, %rs30, 15;
	setp.eq.s16 	%p602, %rs127, 0;
	mov.u16 	%rs1281, %rs1280;
	@%p602 bra 	$L__BB0_370;
	setp.gt.s16 	%p603, %rs30, -1;
	and.b16  	%rs779, %rs30, 128;
	shr.u16 	%rs780, %rs779, 7;
	cvt.u32.u16 	%r1408, %rs780;
	add.s32 	%r1958, %r1958, %r1408;
	selp.u32 	%r1409, 1, 0, %p603;
	add.s32 	%r1957, %r1957, %r1409;
	mov.b16 	%rs1281, 1;
	setp.eq.s16 	%p604, %rs127, 1;
	@%p604 bra 	$L__BB0_370;
	setp.eq.s16 	%p605, %rs127, 4;
	@%p605 bra 	$L__BB0_370;
	setp.eq.s16 	%p606, %rs127, 5;
	selp.b16 	%rs1281, 1, %rs1280, %p606;
$L__BB0_370:
	and.b16  	%rs130, %rs31, 15;
	setp.eq.s16 	%p607, %rs130, 0;
	mov.u16 	%rs1282, %rs1281;
	@%p607 bra 	$L__BB0_374;
	setp.gt.s16 	%p608, %rs31, -1;
	and.b16  	%rs783, %rs31, 128;
	shr.u16 	%rs784, %rs783, 7;
	cvt.u32.u16 	%r1410, %rs784;
	add.s32 	%r1958, %r1958, %r1410;
	selp.u32 	%r1411, 1, 0, %p608;
	add.s32 	%r1957, %r1957, %r1411;
	mov.b16 	%rs1282, 1;
	setp.eq.s16 	%p609, %rs130, 1;
	@%p609 bra 	$L__BB0_374;
	setp.eq.s16 	%p610, %rs130, 4;
	@%p610 bra 	$L__BB0_374;
	setp.eq.s16 	%p611, %rs130, 5;
	selp.b16 	%rs1282, 1, %rs1281, %p611;
$L__BB0_374:
	and.b16  	%rs133, %rs32, 15;
	setp.eq.s16 	%p612, %rs133, 0;
	mov.u16 	%rs1283, %rs1282;
	@%p612 bra 	$L__BB0_378;
	setp.gt.s16 	%p613, %rs32, -1;
	and.b16  	%rs787, %rs32, 128;
	shr.u16 	%rs788, %rs787, 7;
	cvt.u32.u16 	%r1412, %rs788;
	add.s32 	%r1958, %r1958, %r1412;
	selp.u32 	%r1413, 1, 0, %p613;
	add.s32 	%r1957, %r1957, %r1413;
	mov.b16 	%rs1283, 1;
	setp.eq.s16 	%p614, %rs133, 1;
	@%p614 bra 	$L__BB0_378;
	setp.eq.s16 	%p615, %rs133, 4;
	@%p615 bra 	$L__BB0_378;
	setp.eq.s16 	%p616, %rs133, 5;
	selp.b16 	%rs1283, 1, %rs1282, %p616;
$L__BB0_378:
	and.b16  	%rs136, %rs33, 15;
	setp.eq.s16 	%p617, %rs136, 0;
	mov.u16 	%rs1284, %rs1283;
	@%p617 bra 	$L__BB0_382;
	setp.gt.s16 	%p618, %rs33, -1;
	and.b16  	%rs791, %rs33, 128;
	shr.u16 	%rs792, %rs791, 7;
	cvt.u32.u16 	%r1414, %rs792;
	add.s32 	%r1958, %r1958, %r1414;
	selp.u32 	%r1415, 1, 0, %p618;
	add.s32 	%r1957, %r1957, %r1415;
	mov.b16 	%rs1284, 1;
	setp.eq.s16 	%p619, %rs136, 1;
	@%p619 bra 	$L__BB0_382;
	setp.eq.s16 	%p620, %rs136, 4;
	@%p620 bra 	$L__BB0_382;
	setp.eq.s16 	%p621, %rs136, 5;
	selp.b16 	%rs1284, 1, %rs1283, %p621;
$L__BB0_382:
	and.b16  	%rs139, %rs34, 15;
	setp.eq.s16 	%p622, %rs139, 0;
	mov.u16 	%rs1285, %rs1284;
	@%p622 bra 	$L__BB0_386;
	setp.gt.s16 	%p623, %rs34, -1;
	and.b16  	%rs795, %rs34, 128;
	shr.u16 	%rs796, %rs795, 7;
	cvt.u32.u16 	%r1416, %rs796;
	add.s32 	%r1958, %r1958, %r1416;
	selp.u32 	%r1417, 1, 0, %p623;
	add.s32 	%r1957, %r1957, %r1417;
	mov.b16 	%rs1285, 1;
	setp.eq.s16 	%p624, %rs139, 1;
	@%p624 bra 	$L__BB0_386;
	setp.eq.s16 	%p625, %rs139, 4;
	@%p625 bra 	$L__BB0_386;
	setp.eq.s16 	%p626, %rs139, 5;
	selp.b16 	%rs1285, 1, %rs1284, %p626;
$L__BB0_386:
	and.b16  	%rs142, %rs35, 15;
	setp.eq.s16 	%p627, %rs142, 0;
	mov.u16 	%rs1286, %rs1285;
	@%p627 bra 	$L__BB0_390;
	setp.gt.s16 	%p628, %rs35, -1;
	and.b16  	%rs799, %rs35, 128;
	shr.u16 	%rs800, %rs799, 7;
	cvt.u32.u16 	%r1418, %rs800;
	add.s32 	%r1958, %r1958, %r1418;
	selp.u32 	%r1419, 1, 0, %p628;
	add.s32 	%r1957, %r1957, %r1419;
	mov.b16 	%rs1286, 1;
	setp.eq.s16 	%p629, %rs142, 1;
	@%p629 bra 	$L__BB0_390;
	setp.eq.s16 	%p630, %rs142, 4;
	@%p630 bra 	$L__BB0_390;
	setp.eq.s16 	%p631, %rs142, 5;
	selp.b16 	%rs1286, 1, %rs1285, %p631;
$L__BB0_390:
	and.b16  	%rs145, %rs36, 15;
	setp.eq.s16 	%p632, %rs145, 0;
	mov.u16 	%rs1287, %rs1286;
	@%p632 bra 	$L__BB0_394;
	setp.gt.s16 	%p633, %rs36, -1;
	and.b16  	%rs803, %rs36, 128;
	shr.u16 	%rs804, %rs803, 7;
	cvt.u32.u16 	%r1420, %rs804;
	add.s32 	%r1958, %r1958, %r1420;
	selp.u32 	%r1421, 1, 0, %p633;
	add.s32 	%r1957, %r1957, %r1421;
	mov.b16 	%rs1287, 1;
	setp.eq.s16 	%p634, %rs145, 1;
	@%p634 bra 	$L__BB0_394;
	setp.eq.s16 	%p635, %rs145, 4;
	@%p635 bra 	$L__BB0_394;
	setp.eq.s16 	%p636, %rs145, 5;
	selp.b16 	%rs1287, 1, %rs1286, %p636;
$L__BB0_394:
	and.b16  	%rs148, %rs37, 15;
	setp.eq.s16 	%p637, %rs148, 0;
	mov.u16 	%rs1288, %rs1287;
	@%p637 bra 	$L__BB0_398;
	setp.gt.s16 	%p638, %rs37, -1;
	and.b16  	%rs807, %rs37, 128;
	shr.u16 	%rs808, %rs807, 7;
	cvt.u32.u16 	%r1422, %rs808;
	add.s32 	%r1958, %r1958, %r1422;
	selp.u32 	%r1423, 1, 0, %p638;
	add.s32 	%r1957, %r1957, %r1423;
	mov.b16 	%rs1288, 1;
	setp.eq.s16 	%p639, %rs148, 1;
	@%p639 bra 	$L__BB0_398;
	setp.eq.s16 	%p640, %rs148, 4;
	@%p640 bra 	$L__BB0_398;
	setp.eq.s16 	%p641, %rs148, 5;
	selp.b16 	%rs1288, 1, %rs1287, %p641;
$L__BB0_398:
	and.b16  	%rs151, %rs38, 15;
	setp.eq.s16 	%p642, %rs151, 0;
	mov.u16 	%rs1289, %rs1288;
	@%p642 bra 	$L__BB0_402;
	setp.gt.s16 	%p643, %rs38, -1;
	and.b16  	%rs811, %rs38, 128;
	shr.u16 	%rs812, %rs811, 7;
	cvt.u32.u16 	%r1424, %rs812;
	add.s32 	%r1958, %r1958, %r1424;
	selp.u32 	%r1425, 1, 0, %p643;
	add.s32 	%r1957, %r1957, %r1425;
	mov.b16 	%rs1289, 1;
	setp.eq.s16 	%p644, %rs151, 1;
	@%p644 bra 	$L__BB0_402;
	setp.eq.s16 	%p645, %rs151, 4;
	@%p645 bra 	$L__BB0_402;
	setp.eq.s16 	%p646, %rs151, 5;
	selp.b16 	%rs1289, 1, %rs1288, %p646;
$L__BB0_402:
	and.b16  	%rs154, %rs39, 15;
	setp.eq.s16 	%p647, %rs154, 0;
	mov.u16 	%rs1290, %rs1289;
	@%p647 bra 	$L__BB0_406;
	setp.gt.s16 	%p648, %rs39, -1;
	and.b16  	%rs815, %rs39, 128;
	shr.u16 	%rs816, %rs815, 7;
	cvt.u32.u16 	%r1426, %rs816;
	add.s32 	%r1958, %r1958, %r1426;
	selp.u32 	%r1427, 1, 0, %p648;
	add.s32 	%r1957, %r1957, %r1427;
	mov.b16 	%rs1290, 1;
	setp.eq.s16 	%p649, %rs154, 1;
	@%p649 bra 	$L__BB0_406;
	setp.eq.s16 	%p650, %rs154, 4;
	@%p650 bra 	$L__BB0_406;
	setp.eq.s16 	%p651, %rs154, 5;
	selp.b16 	%rs1290, 1, %rs1289, %p651;
$L__BB0_406:
	and.b16  	%rs157, %rs40, 15;
	setp.eq.s16 	%p652, %rs157, 0;
	mov.u16 	%rs1291, %rs1290;
	@%p652 bra 	$L__BB0_410;
	setp.gt.s16 	%p653, %rs40, -1;
	and.b16  	%rs819, %rs40, 128;
	shr.u16 	%rs820, %rs819, 7;
	cvt.u32.u16 	%r1428, %rs820;
	add.s32 	%r1958, %r1958, %r1428;
	selp.u32 	%r1429, 1, 0, %p653;
	add.s32 	%r1957, %r1957, %r1429;
	mov.b16 	%rs1291, 1;
	setp.eq.s16 	%p654, %rs157, 1;
	@%p654 bra 	$L__BB0_410;
	setp.eq.s16 	%p655, %rs157, 4;
	@%p655 bra 	$L__BB0_410;
	setp.eq.s16 	%p656, %rs157, 5;
	selp.b16 	%rs1291, 1, %rs1290, %p656;
$L__BB0_410:
	and.b16  	%rs160, %rs41, 15;
	setp.eq.s16 	%p657, %rs160, 0;
	mov.u16 	%rs1292, %rs1291;
	@%p657 bra 	$L__BB0_414;
	setp.gt.s16 	%p658, %rs41, -1;
	and.b16  	%rs823, %rs41, 128;
	shr.u16 	%rs824, %rs823, 7;
	cvt.u32.u16 	%r1430, %rs824;
	add.s32 	%r1958, %r1958, %r1430;
	selp.u32 	%r1431, 1, 0, %p658;
	add.s32 	%r1957, %r1957, %r1431;
	mov.b16 	%rs1292, 1;
	setp.eq.s16 	%p659, %rs160, 1;
	@%p659 bra 	$L__BB0_414;
	setp.eq.s16 	%p660, %rs160, 4;
	@%p660 bra 	$L__BB0_414;
	setp.eq.s16 	%p661, %rs160, 5;
	selp.b16 	%rs1292, 1, %rs1291, %p661;
$L__BB0_414:
	and.b16  	%rs163, %rs42, 15;
	setp.eq.s16 	%p662, %rs163, 0;
	mov.u16 	%rs1293, %rs1292;
	@%p662 bra 	$L__BB0_418;
	setp.gt.s16 	%p663, %rs42, -1;
	and.b16  	%rs827, %rs42, 128;
	shr.u16 	%rs828, %rs827, 7;
	cvt.u32.u16 	%r1432, %rs828;
	add.s32 	%r1958, %r1958, %r1432;
	selp.u32 	%r1433, 1, 0, %p663;
	add.s32 	%r1957, %r1957, %r1433;
	mov.b16 	%rs1293, 1;
	setp.eq.s16 	%p664, %rs163, 1;
	@%p664 bra 	$L__BB0_418;
	setp.eq.s16 	%p665, %rs163, 4;
	@%p665 bra 	$L__BB0_418;
	setp.eq.s16 	%p666, %rs163, 5;
	selp.b16 	%rs1293, 1, %rs1292, %p666;
$L__BB0_418:
	and.b16  	%rs166, %rs43, 15;
	setp.eq.s16 	%p667, %rs166, 0;
	mov.u16 	%rs1294, %rs1293;
	@%p667 bra 	$L__BB0_422;
	setp.gt.s16 	%p668, %rs43, -1;
	and.b16  	%rs831, %rs43, 128;
	shr.u16 	%rs832, %rs831, 7;
	cvt.u32.u16 	%r1434, %rs832;
	add.s32 	%r1958, %r1958, %r1434;
	selp.u32 	%r1435, 1, 0, %p668;
	add.s32 	%r1957, %r1957, %r1435;
	mov.b16 	%rs1294, 1;
	setp.eq.s16 	%p669, %rs166, 1;
	@%p669 bra 	$L__BB0_422;
	setp.eq.s16 	%p670, %rs166, 4;
	@%p670 bra 	$L__BB0_422;
	setp.eq.s16 	%p671, %rs166, 5;
	selp.b16 	%rs1294, 1, %rs1293, %p671;
$L__BB0_422:
	and.b16  	%rs169, %rs44, 15;
	setp.eq.s16 	%p672, %rs169, 0;
	mov.u16 	%rs1295, %rs1294;
	@%p672 bra 	$L__BB0_426;
	setp.gt.s16 	%p673, %rs44, -1;
	and.b16  	%rs835, %rs44, 128;
	shr.u16 	%rs836, %rs835, 7;
	cvt.u32.u16 	%r1436, %rs836;
	add.s32 	%r1958, %r1958, %r1436;
	selp.u32 	%r1437, 1, 0, %p673;
	add.s32 	%r1957, %r1957, %r1437;
	mov.b16 	%rs1295, 1;
	setp.eq.s16 	%p674, %rs169, 1;
	@%p674 bra 	$L__BB0_426;
	setp.eq.s16 	%p675, %rs169, 4;
	@%p675 bra 	$L__BB0_426;
	setp.eq.s16 	%p676, %rs169, 5;
	selp.b16 	%rs1295, 1, %rs1294, %p676;
$L__BB0_426:
	and.b16  	%rs172, %rs45, 15;
	setp.eq.s16 	%p677, %rs172, 0;
	mov.u16 	%rs1296, %rs1295;
	@%p677 bra 	$L__BB0_430;
	setp.gt.s16 	%p678, %rs45, -1;
	and.b16  	%rs839, %rs45, 128;
	shr.u16 	%rs840, %rs839, 7;
	cvt.u32.u16 	%r1438, %rs840;
	add.s32 	%r1958, %r1958, %r1438;
	selp.u32 	%r1439, 1, 0, %p678;
	add.s32 	%r1957, %r1957, %r1439;
	mov.b16 	%rs1296, 1;
	setp.eq.s16 	%p679, %rs172, 1;
	@%p679 bra 	$L__BB0_430;
	setp.eq.s16 	%p680, %rs172, 4;
	@%p680 bra 	$L__BB0_430;
	setp.eq.s16 	%p681, %rs172, 5;
	selp.b16 	%rs1296, 1, %rs1295, %p681;
$L__BB0_430:
	and.b16  	%rs175, %rs46, 15;
	setp.eq.s16 	%p682, %rs175, 0;
	mov.u16 	%rs1297, %rs1296;
	@%p682 bra 	$L__BB0_434;
	setp.gt.s16 	%p683, %rs46, -1;
	and.b16  	%rs843, %rs46, 128;
	shr.u16 	%rs844, %rs843, 7;
	cvt.u32.u16 	%r1440, %rs844;
	add.s32 	%r1958, %r1958, %r1440;
	selp.u32 	%r1441, 1, 0, %p683;
	add.s32 	%r1957, %r1957, %r1441;
	mov.b16 	%rs1297, 1;
	setp.eq.s16 	%p684, %rs175, 1;
	@%p684 bra 	$L__BB0_434;
	setp.eq.s16 	%p685, %rs175, 4;
	@%p685 bra 	$L__BB0_434;
	setp.eq.s16 	%p686, %rs175, 5;
	selp.b16 	%rs1297, 1, %rs1296, %p686;
$L__BB0_434:
	and.b16  	%rs178, %rs47, 15;
	setp.eq.s16 	%p687, %rs178, 0;
	mov.u16 	%rs1298, %rs1297;
	@%p687 bra 	$L__BB0_438;
	setp.gt.s16 	%p688, %rs47, -1;
	and.b16  	%rs847, %rs47, 128;
	shr.u16 	%rs848, %rs847, 7;
	cvt.u32.u16 	%r1442, %rs848;
	add.s32 	%r1958, %r1958, %r1442;
	selp.u32 	%r1443, 1, 0, %p688;
	add.s32 	%r1957, %r1957, %r1443;
	mov.b16 	%rs1298, 1;
	setp.eq.s16 	%p689, %rs178, 1;
	@%p689 bra 	$L__BB0_438;
	setp.eq.s16 	%p690, %rs178, 4;
	@%p690 bra 	$L__BB0_438;
	setp.eq.s16 	%p691, %rs178, 5;
	selp.b16 	%rs1298, 1, %rs1297, %p691;
$L__BB0_438:
	and.b16  	%rs181, %rs48, 15;
	setp.eq.s16 	%p692, %rs181, 0;
	mov.u16 	%rs1299, %rs1298;
	@%p692 bra 	$L__BB0_442;
	setp.gt.s16 	%p693, %rs48, -1;
	and.b16  	%rs851, %rs48, 128;
	shr.u16 	%rs852, %rs851, 7;
	cvt.u32.u16 	%r1444, %rs852;
	add.s32 	%r1958, %r1958, %r1444;
	selp.u32 	%r1445, 1, 0, %p693;
	add.s32 	%r1957, %r1957, %r1445;
	mov.b16 	%rs1299, 1;
	setp.eq.s16 	%p694, %rs181, 1;
	@%p694 bra 	$L__BB0_442;
	setp.eq.s16 	%p695, %rs181, 4;
	@%p695 bra 	$L__BB0_442;
	setp.eq.s16 	%p696, %rs181, 5;
	selp.b16 	%rs1299, 1, %rs1298, %p696;
$L__BB0_442:
	and.b16  	%rs184, %rs49, 15;
	setp.eq.s16 	%p697, %rs184, 0;
	mov.u16 	%rs1300, %rs1299;
	@%p697 bra 	$L__BB0_446;
	setp.gt.s16 	%p698, %rs49, -1;
	and.b16  	%rs855, %rs49, 128;
	shr.u16 	%rs856, %rs855, 7;
	cvt.u32.u16 	%r1446, %rs856;
	add.s32 	%r1958, %r1958, %r1446;
	selp.u32 	%r1447, 1, 0, %p698;
	add.s32 	%r1957, %r1957, %r1447;
	mov.b16 	%rs1300, 1;
	setp.eq.s16 	%p699, %rs184, 1;
	@%p699 bra 	$L__BB0_446;
	setp.eq.s16 	%p700, %rs184, 4;
	@%p700 bra 	$L__BB0_446;
	setp.eq.s16 	%p701, %rs184, 5;
	selp.b16 	%rs1300, 1, %rs1299, %p701;
$L__BB0_446:
	and.b16  	%rs187, %rs50, 15;
	setp.eq.s16 	%p702, %rs187, 0;
	mov.u16 	%rs1301, %rs1300;
	@%p702 bra 	$L__BB0_450;
	setp.gt.s16 	%p703, %rs50, -1;
	and.b16  	%rs859, %rs50, 128;
	shr.u16 	%rs860, %rs859, 7;
	cvt.u32.u16 	%r1448, %rs860;
	add.s32 	%r1958, %r1958, %r1448;
	selp.u32 	%r1449, 1, 0, %p703;
	add.s32 	%r1957, %r1957, %r1449;
	mov.b16 	%rs1301, 1;
	setp.eq.s16 	%p704, %rs187, 1;
	@%p704 bra 	$L__BB0_450;
	setp.eq.s16 	%p705, %rs187, 4;
	@%p705 bra 	$L__BB0_450;
	setp.eq.s16 	%p706, %rs187, 5;
	selp.b16 	%rs1301, 1, %rs1300, %p706;
$L__BB0_450:
	and.b16  	%rs190, %rs51, 15;
	setp.eq.s16 	%p707, %rs190, 0;
	mov.u16 	%rs1302, %rs1301;
	@%p707 bra 	$L__BB0_454;
	setp.gt.s16 	%p708, %rs51, -1;
	and.b16  	%rs863, %rs51, 128;
	shr.u16 	%rs864, %rs863, 7;
	cvt.u32.u16 	%r1450, %rs864;
	add.s32 	%r1958, %r1958, %r1450;
	selp.u32 	%r1451, 1, 0, %p708;
	add.s32 	%r1957, %r1957, %r1451;
	mov.b16 	%rs1302, 1;
	setp.eq.s16 	%p709, %rs190, 1;
	@%p709 bra 	$L__BB0_454;
	setp.eq.s16 	%p710, %rs190, 4;
	@%p710 bra 	$L__BB0_454;
	setp.eq.s16 	%p711, %rs190, 5;
	selp.b16 	%rs1302, 1, %rs1301, %p711;
$L__BB0_454:
	and.b16  	%rs193, %rs52, 15;
	setp.eq.s16 	%p712, %rs193, 0;
	mov.u16 	%rs1303, %rs1302;
	@%p712 bra 	$L__BB0_458;
	setp.gt.s16 	%p713, %rs52, -1;
	and.b16  	%rs867, %rs52, 128;
	shr.u16 	%rs868, %rs867, 7;
	cvt.u32.u16 	%r1452, %rs868;
	add.s32 	%r1958, %r1958, %r1452;
	selp.u32 	%r1453, 1, 0, %p713;
	add.s32 	%r1957, %r1957, %r1453;
	mov.b16 	%rs1303, 1;
	setp.eq.s16 	%p714, %rs193, 1;
	@%p714 bra 	$L__BB0_458;
	setp.eq.s16 	%p715, %rs193, 4;
	@%p715 bra 	$L__BB0_458;
	setp.eq.s16 	%p716, %rs193, 5;
	selp.b16 	%rs1303, 1, %rs1302, %p716;
$L__BB0_458:
	and.b16  	%rs196, %rs53, 15;
	setp.eq.s16 	%p717, %rs196, 0;
	mov.u16 	%rs1304, %rs1303;
	@%p717 bra 	$L__BB0_462;
	setp.gt.s16 	%p718, %rs53, -1;
	and.b16  	%rs871, %rs53, 128;
	shr.u16 	%rs872, %rs871, 7;
	cvt.u32.u16 	%r1454, %rs872;
	add.s32 	%r1958, %r1958, %r1454;
	selp.u32 	%r1455, 1, 0, %p718;
	add.s32 	%r1957, %r1957, %r1455;
	mov.b16 	%rs1304, 1;
	setp.eq.s16 	%p719, %rs196, 1;
	@%p719 bra 	$L__BB0_462;
	setp.eq.s16 	%p720, %rs196, 4;
	@%p720 bra 	$L__BB0_462;
	setp.eq.s16 	%p721, %rs196, 5;
	selp.b16 	%rs1304, 1, %rs1303, %p721;
$L__BB0_462:
	and.b16  	%rs199, %rs54, 15;
	setp.eq.s16 	%p722, %rs199, 0;
	mov.u16 	%rs1305, %rs1304;
	@%p722 bra 	$L__BB0_466;
	setp.gt.s16 	%p723, %rs54, -1;
	and.b16  	%rs875, %rs54, 128;
	shr.u16 	%rs876, %rs875, 7;
	cvt.u32.u16 	%r1456, %rs876;
	add.s32 	%r1958, %r1958, %r1456;
	selp.u32 	%r1457, 1, 0, %p723;
	add.s32 	%r1957, %r1957, %r1457;
	mov.b16 	%rs1305, 1;
	setp.eq.s16 	%p724, %rs199, 1;
	@%p724 bra 	$L__BB0_466;
	setp.eq.s16 	%p725, %rs199, 4;
	@%p725 bra 	$L__BB0_466;
	setp.eq.s16 	%p726, %rs199, 5;
	selp.b16 	%rs1305, 1, %rs1304, %p726;
$L__BB0_466:
	and.b16  	%rs202, %rs55, 15;
	setp.eq.s16 	%p727, %rs202, 0;
	mov.u16 	%rs1306, %rs1305;
	@%p727 bra 	$L__BB0_470;
	setp.gt.s16 	%p728, %rs55, -1;
	and.b16  	%rs879, %rs55, 128;
	shr.u16 	%rs880, %rs879, 7;
	cvt.u32.u16 	%r1458, %rs880;
	add.s32 	%r1958, %r1958, %r1458;
	selp.u32 	%r1459, 1, 0, %p728;
	add.s32 	%r1957, %r1957, %r1459;
	mov.b16 	%rs1306, 1;
	setp.eq.s16 	%p729, %rs202, 1;
	@%p729 bra 	$L__BB0_470;
	setp.eq.s16 	%p730, %rs202, 4;
	@%p730 bra 	$L__BB0_470;
	setp.eq.s16 	%p731, %rs202, 5;
	selp.b16 	%rs1306, 1, %rs1305, %p731;
$L__BB0_470:
	and.b16  	%rs205, %rs56, 15;
	setp.eq.s16 	%p732, %rs205, 0;
	mov.u16 	%rs1307, %rs1306;
	@%p732 bra 	$L__BB0_474;
	setp.gt.s16 	%p733, %rs56, -1;
	and.b16  	%rs883, %rs56, 128;
	shr.u16 	%rs884, %rs883, 7;
	cvt.u32.u16 	%r1460, %rs884;
	add.s32 	%r1958, %r1958, %r1460;
	selp.u32 	%r1461, 1, 0, %p733;
	add.s32 	%r1957, %r1957, %r1461;
	mov.b16 	%rs1307, 1;
	setp.eq.s16 	%p734, %rs205, 1;
	@%p734 bra 	$L__BB0_474;
	setp.eq.s16 	%p735, %rs205, 4;
	@%p735 bra 	$L__BB0_474;
	setp.eq.s16 	%p736, %rs205, 5;
	selp.b16 	%rs1307, 1, %rs1306, %p736;
$L__BB0_474:
	and.b16  	%rs208, %rs57, 15;
	setp.eq.s16 	%p737, %rs208, 0;
	mov.u16 	%rs1308, %rs1307;
	@%p737 bra 	$L__BB0_478;
	setp.gt.s16 	%p738, %rs57, -1;
	and.b16  	%rs887, %rs57, 128;
	shr.u16 	%rs888, %rs887, 7;
	cvt.u32.u16 	%r1462, %rs888;
	add.s32 	%r1958, %r1958, %r1462;
	selp.u32 	%r1463, 1, 0, %p738;
	add.s32 	%r1957, %r1957, %r1463;
	mov.b16 	%rs1308, 1;
	setp.eq.s16 	%p739, %rs208, 1;
	@%p739 bra 	$L__BB0_478;
	setp.eq.s16 	%p740, %rs208, 4;
	@%p740 bra 	$L__BB0_478;
	setp.eq.s16 	%p741, %rs208, 5;
	selp.b16 	%rs1308, 1, %rs1307, %p741;
$L__BB0_478:
	and.b16  	%rs211, %rs58, 15;
	setp.eq.s16 	%p742, %rs211, 0;
	mov.u16 	%rs1309, %rs1308;
	@%p742 bra 	$L__BB0_482;
	setp.gt.s16 	%p743, %rs58, -1;
	and.b16  	%rs891, %rs58, 128;
	shr.u16 	%rs892, %rs891, 7;
	cvt.u32.u16 	%r1464, %rs892;
	add.s32 	%r1958, %r1958, %r1464;
	selp.u32 	%r1465, 1, 0, %p743;
	add.s32 	%r1957, %r1957, %r1465;
	mov.b16 	%rs1309, 1;
	setp.eq.s16 	%p744, %rs211, 1;
	@%p744 bra 	$L__BB0_482;
	setp.eq.s16 	%p745, %rs211, 4;
	@%p745 bra 	$L__BB0_482;
	setp.eq.s16 	%p746, %rs211, 5;
	selp.b16 	%rs1309, 1, %rs1308, %p746;
$L__BB0_482:
	and.b16  	%rs214, %rs59, 15;
	setp.eq.s16 	%p747, %rs214, 0;
	mov.u16 	%rs1310, %rs1309;
	@%p747 bra 	$L__BB0_486;
	setp.gt.s16 	%p748, %rs59, -1;
	and.b16  	%rs895, %rs59, 128;
	shr.u16 	%rs896, %rs895, 7;
	cvt.u32.u16 	%r1466, %rs896;
	add.s32 	%r1958, %r1958, %r1466;
	selp.u32 	%r1467, 1, 0, %p748;
	add.s32 	%r1957, %r1957, %r1467;
	mov.b16 	%rs1310, 1;
	setp.eq.s16 	%p749, %rs214, 1;
	@%p749 bra 	$L__BB0_486;
	setp.eq.s16 	%p750, %rs214, 4;
	@%p750 bra 	$L__BB0_486;
	setp.eq.s16 	%p751, %rs214, 5;
	selp.b16 	%rs1310, 1, %rs1309, %p751;
$L__BB0_486:
	and.b16  	%rs217, %rs60, 15;
	setp.eq.s16 	%p752, %rs217, 0;
	mov.u16 	%rs1311, %rs1310;
	@%p752 bra 	$L__BB0_490;
	setp.gt.s16 	%p753, %rs60, -1;
	and.b16  	%rs899, %rs60, 128;
	shr.u16 	%rs900, %rs899, 7;
	cvt.u32.u16 	%r1468, %rs900;
	add.s32 	%r1958, %r1958, %r1468;
	selp.u32 	%r1469, 1, 0, %p753;
	add.s32 	%r1957, %r1957, %r1469;
	mov.b16 	%rs1311, 1;
	setp.eq.s16 	%p754, %rs217, 1;
	@%p754 bra 	$L__BB0_490;
	setp.eq.s16 	%p755, %rs217, 4;
	@%p755 bra 	$L__BB0_490;
	setp.eq.s16 	%p756, %rs217, 5;
	selp.b16 	%rs1311, 1, %rs1310, %p756;
$L__BB0_490:
	and.b16  	%rs220, %rs61, 15;
	setp.eq.s16 	%p757, %rs220, 0;
	mov.u16 	%rs1312, %rs1311;
	@%p757 bra 	$L__BB0_494;
	setp.gt.s16 	%p758, %rs61, -1;
	and.b16  	%rs903, %rs61, 128;
	shr.u16 	%rs904, %rs903, 7;
	cvt.u32.u16 	%r1470, %rs904;
	add.s32 	%r1958, %r1958, %r1470;
	selp.u32 	%r1471, 1, 0, %p758;
	add.s32 	%r1957, %r1957, %r1471;
	mov.b16 	%rs1312, 1;
	setp.eq.s16 	%p759, %rs220, 1;
	@%p759 bra 	$L__BB0_494;
	setp.eq.s16 	%p760, %rs220, 4;
	@%p760 bra 	$L__BB0_494;
	setp.eq.s16 	%p761, %rs220, 5;
	selp.b16 	%rs1312, 1, %rs1311, %p761;
$L__BB0_494:
	and.b16  	%rs223, %rs62, 15;
	setp.eq.s16 	%p762, %rs223, 0;
	mov.u16 	%rs1313, %rs1312;
	@%p762 bra 	$L__BB0_498;
	setp.gt.s16 	%p763, %rs62, -1;
	and.b16  	%rs907, %rs62, 128;
	shr.u16 	%rs908, %rs907, 7;
	cvt.u32.u16 	%r1472, %rs908;
	add.s32 	%r1958, %r1958, %r1472;
	selp.u32 	%r1473, 1, 0, %p763;
	add.s32 	%r1957, %r1957, %r1473;
	mov.b16 	%rs1313, 1;
	setp.eq.s16 	%p764, %rs223, 1;
	@%p764 bra 	$L__BB0_498;
	setp.eq.s16 	%p765, %rs223, 4;
	@%p765 bra 	$L__BB0_498;
	setp.eq.s16 	%p766, %rs223, 5;
	selp.b16 	%rs1313, 1, %rs1312, %p766;
$L__BB0_498:
	and.b16  	%rs226, %rs63, 15;
	setp.eq.s16 	%p767, %rs226, 0;
	mov.u16 	%rs1314, %rs1313;
	@%p767 bra 	$L__BB0_502;
	setp.gt.s16 	%p768, %rs63, -1;
	and.b16  	%rs911, %rs63, 128;
	shr.u16 	%rs912, %rs911, 7;
	cvt.u32.u16 	%r1474, %rs912;
	add.s32 	%r1958, %r1958, %r1474;
	selp.u32 	%r1475, 1, 0, %p768;
	add.s32 	%r1957, %r1957, %r1475;
	mov.b16 	%rs1314, 1;
	setp.eq.s16 	%p769, %rs226, 1;
	@%p769 bra 	$L__BB0_502;
	setp.eq.s16 	%p770, %rs226, 4;
	@%p770 bra 	$L__BB0_502;
	setp.eq.s16 	%p771, %rs226, 5;
	selp.b16 	%rs1314, 1, %rs1313, %p771;
$L__BB0_502:
	and.b16  	%rs229, %rs64, 15;
	setp.eq.s16 	%p772, %rs229, 0;
	mov.u16 	%rs1315, %rs1314;
	@%p772 bra 	$L__BB0_506;
	setp.gt.s16 	%p773, %rs64, -1;
	and.b16  	%rs915, %rs64, 128;
	shr.u16 	%rs916, %rs915, 7;
	cvt.u32.u16 	%r1476, %rs916;
	add.s32 	%r1958, %r1958, %r1476;
	selp.u32 	%r1477, 1, 0, %p773;
	add.s32 	%r1957, %r1957, %r1477;
	mov.b16 	%rs1315, 1;
	setp.eq.s16 	%p774, %rs229, 1;
	@%p774 bra 	$L__BB0_506;
	setp.eq.s16 	%p775, %rs229, 4;
	@%p775 bra 	$L__BB0_506;
	setp.eq.s16 	%p776, %rs229, 5;
	selp.b16 	%rs1315, 1, %rs1314, %p776;
$L__BB0_506:
	and.b16  	%rs232, %rs65, 15;
	setp.eq.s16 	%p777, %rs232, 0;
	mov.u16 	%rs1316, %rs1315;
	@%p777 bra 	$L__BB0_510;
	setp.gt.s16 	%p778, %rs65, -1;
	and.b16  	%rs919, %rs65, 128;
	shr.u16 	%rs920, %rs919, 7;
	cvt.u32.u16 	%r1478, %rs920;
	add.s32 	%r1958, %r1958, %r1478;
	selp.u32 	%r1479, 1, 0, %p778;
	add.s32 	%r1957, %r1957, %r1479;
	mov.b16 	%rs1316, 1;
	setp.eq.s16 	%p779, %rs232, 1;
	@%p779 bra 	$L__BB0_510;
	setp.eq.s16 	%p780, %rs232, 4;
	@%p780 bra 	$L__BB0_510;
	setp.eq.s16 	%p781, %rs232, 5;
	selp.b16 	%rs1316, 1, %rs1315, %p781;
$L__BB0_510:
	and.b16  	%rs235, %rs66, 15;
	setp.eq.s16 	%p782, %rs235, 0;
	mov.u16 	%rs1317, %rs1316;
	@%p782 bra 	$L__BB0_514;
	setp.gt.s16 	%p783, %rs66, -1;
	and.b16  	%rs923, %rs66, 128;
	shr.u16 	%rs924, %rs923, 7;
	cvt.u32.u16 	%r1480, %rs924;
	add.s32 	%r1958, %r1958, %r1480;
	selp.u32 	%r1481, 1, 0, %p783;
	add.s32 	%r1957, %r1957, %r1481;
	mov.b16 	%rs1317, 1;
	setp.eq.s16 	%p784, %rs235, 1;
	@%p784 bra 	$L__BB0_514;
	setp.eq.s16 	%p785, %rs235, 4;
	@%p785 bra 	$L__BB0_514;
	setp.eq.s16 	%p786, %rs235, 5;
	selp.b16 	%rs1317, 1, %rs1316, %p786;
$L__BB0_514:
	and.b16  	%rs238, %rs67, 15;
	setp.eq.s16 	%p787, %rs238, 0;
	mov.u16 	%rs1318, %rs1317;
	@%p787 bra 	$L__BB0_518;
	setp.gt.s16 	%p788, %rs67, -1;
	and.b16  	%rs927, %rs67, 128;
	shr.u16 	%rs928, %rs927, 7;
	cvt.u32.u16 	%r1482, %rs928;
	add.s32 	%r1958, %r1958, %r1482;
	selp.u32 	%r1483, 1, 0, %p788;
	add.s32 	%r1957, %r1957, %r1483;
	mov.b16 	%rs1318, 1;
	setp.eq.s16 	%p789, %rs238, 1;
	@%p789 bra 	$L__BB0_518;
	setp.eq.s16 	%p790, %rs238, 4;
	@%p790 bra 	$L__BB0_518;
	setp.eq.s16 	%p791, %rs238, 5;
	selp.b16 	%rs1318, 1, %rs1317, %p791;
$L__BB0_518:
	and.b16  	%rs241, %rs68, 15;
	setp.eq.s16 	%p792, %rs241, 0;
	mov.u16 	%rs1319, %rs1318;
	@%p792 bra 	$L__BB0_522;
	setp.gt.s16 	%p793, %rs68, -1;
	and.b16  	%rs931, %rs68, 128;
	shr.u16 	%rs932, %rs931, 7;
	cvt.u32.u16 	%r1484, %rs932;
	add.s32 	%r1958, %r1958, %r1484;
	selp.u32 	%r1485, 1, 0, %p793;
	add.s32 	%r1957, %r1957, %r1485;
	mov.b16 	%rs1319, 1;
	setp.eq.s16 	%p794, %rs241, 1;
	@%p794 bra 	$L__BB0_522;
	setp.eq.s16 	%p795, %rs241, 4;
	@%p795 bra 	$L__BB0_522;
	setp.eq.s16 	%p796, %rs241, 5;
	selp.b16 	%rs1319, 1, %rs1318, %p796;
$L__BB0_522:
	and.b16  	%rs244, %rs69, 15;
	setp.eq.s16 	%p797, %rs244, 0;
	mov.u16 	%rs1320, %rs1319;
	@%p797 bra 	$L__BB0_526;
	setp.gt.s16 	%p798, %rs69, -1;
	and.b16  	%rs935, %rs69, 128;
	shr.u16 	%rs936, %rs935, 7;
	cvt.u32.u16 	%r1486, %rs936;
	add.s32 	%r1958, %r1958, %r1486;
	selp.u32 	%r1487, 1, 0, %p798;
	add.s32 	%r1957, %r1957, %r1487;
	mov.b16 	%rs1320, 1;
	setp.eq.s16 	%p799, %rs244, 1;
	@%p799 bra 	$L__BB0_526;
	setp.eq.s16 	%p800, %rs244, 4;
	@%p800 bra 	$L__BB0_526;
	setp.eq.s16 	%p801, %rs244, 5;
	selp.b16 	%rs1320, 1, %rs1319, %p801;
$L__BB0_526:
	and.b16  	%rs247, %rs70, 15;
	setp.eq.s16 	%p802, %rs247, 0;
	mov.u16 	%rs1321, %rs1320;
	@%p802 bra 	$L__BB0_530;
	setp.gt.s16 	%p803, %rs70, -1;
	and.b16  	%rs939, %rs70, 128;
	shr.u16 	%rs940, %rs939, 7;
	cvt.u32.u16 	%r1488, %rs940;
	add.s32 	%r1958, %r1958, %r1488;
	selp.u32 	%r1489, 1, 0, %p803;
	add.s32 	%r1957, %r1957, %r1489;
	mov.b16 	%rs1321, 1;
	setp.eq.s16 	%p804, %rs247, 1;
	@%p804 bra 	$L__BB0_530;
	setp.eq.s16 	%p805, %rs247, 4;
	@%p805 bra 	$L__BB0_530;
	setp.eq.s16 	%p806, %rs247, 5;
	selp.b16 	%rs1321, 1, %rs1320, %p806;
$L__BB0_530:
	and.b16  	%rs250, %rs71, 15;
	setp.eq.s16 	%p807, %rs250, 0;
	mov.u16 	%rs1322, %rs1321;
	@%p807 bra 	$L__BB0_534;
	setp.gt.s16 	%p808, %rs71, -1;
	and.b16  	%rs943, %rs71, 128;
	shr.u16 	%rs944, %rs943, 7;
	cvt.u32.u16 	%r1490, %rs944;
	add.s32 	%r1958, %r1958, %r1490;
	selp.u32 	%r1491, 1, 0, %p808;
	add.s32 	%r1957, %r1957, %r1491;
	mov.b16 	%rs1322, 1;
	setp.eq.s16 	%p809, %rs250, 1;
	@%p809 bra 	$L__BB0_534;
	setp.eq.s16 	%p810, %rs250, 4;
	@%p810 bra 	$L__BB0_534;
	setp.eq.s16 	%p811, %rs250, 5;
	selp.b16 	%rs1322, 1, %rs1321, %p811;
$L__BB0_534:
	and.b16  	%rs253, %rs72, 15;
	setp.eq.s16 	%p812, %rs253, 0;
	mov.u16 	%rs1323, %rs1322;
	@%p812 bra 	$L__BB0_538;
	setp.gt.s16 	%p813, %rs72, -1;
	and.b16  	%rs947, %rs72, 128;
	shr.u16 	%rs948, %rs947, 7;
	cvt.u32.u16 	%r1492, %rs948;
	add.s32 	%r1958, %r1958, %r1492;
	selp.u32 	%r1493, 1, 0, %p813;
	add.s32 	%r1957, %r1957, %r1493;
	mov.b16 	%rs1323, 1;
	setp.eq.s16 	%p814, %rs253, 1;
	@%p814 bra 	$L__BB0_538;
	setp.eq.s16 	%p815, %rs253, 4;
	@%p815 bra 	$L__BB0_538;
	setp.eq.s16 	%p816, %rs253, 5;
	selp.b16 	%rs1323, 1, %rs1322, %p816;
$L__BB0_538:
	and.b16  	%rs256, %rs73, 15;
	setp.eq.s16 	%p817, %rs256, 0;
	mov.u16 	%rs1324, %rs1323;
	@%p817 bra 	$L__BB0_542;
	setp.gt.s16 	%p818, %rs73, -1;
	and.b16  	%rs951, %rs73, 128;
	shr.u16 	%rs952, %rs951, 7;
	cvt.u32.u16 	%r1494, %rs952;
	add.s32 	%r1958, %r1958, %r1494;
	selp.u32 	%r1495, 1, 0, %p818;
	add.s32 	%r1957, %r1957, %r1495;
	mov.b16 	%rs1324, 1;
	setp.eq.s16 	%p819, %rs256, 1;
	@%p819 bra 	$L__BB0_542;
	setp.eq.s16 	%p820, %rs256, 4;
	@%p820 bra 	$L__BB0_542;
	setp.eq.s16 	%p821, %rs256, 5;
	selp.b16 	%rs1324, 1, %rs1323, %p821;
$L__BB0_542:
	and.b16  	%rs259, %rs74, 15;
	setp.eq.s16 	%p822, %rs259, 0;
	mov.u16 	%rs1325, %rs1324;
	@%p822 bra 	$L__BB0_546;
	setp.gt.s16 	%p823, %rs74, -1;
	and.b16  	%rs955, %rs74, 128;
	shr.u16 	%rs956, %rs955, 7;
	cvt.u32.u16 	%r1496, %rs956;
	add.s32 	%r1958, %r1958, %r1496;
	selp.u32 	%r1497, 1, 0, %p823;
	add.s32 	%r1957, %r1957, %r1497;
	mov.b16 	%rs1325, 1;
	setp.eq.s16 	%p824, %rs259, 1;
	@%p824 bra 	$L__BB0_546;
	setp.eq.s16 	%p825, %rs259, 4;
	@%p825 bra 	$L__BB0_546;
	setp.eq.s16 	%p826, %rs259, 5;
	selp.b16 	%rs1325, 1, %rs1324, %p826;
$L__BB0_546:
	and.b16  	%rs262, %rs75, 15;
	setp.eq.s16 	%p827, %rs262, 0;
	mov.u16 	%rs1326, %rs1325;
	@%p827 bra 	$L__BB0_550;
	setp.gt.s16 	%p828, %rs75, -1;
	and.b16  	%rs959, %rs75, 128;
	shr.u16 	%rs960, %rs959, 7;
	cvt.u32.u16 	%r1498, %rs960;
	add.s32 	%r1958, %r1958, %r1498;
	selp.u32 	%r1499, 1, 0, %p828;
	add.s32 	%r1957, %r1957, %r1499;
	mov.b16 	%rs1326, 1;
	setp.eq.s16 	%p829, %rs262, 1;
	@%p829 bra 	$L__BB0_550;
	setp.eq.s16 	%p830, %rs262, 4;
	@%p830 bra 	$L__BB0_550;
	setp.eq.s16 	%p831, %rs262, 5;
	selp.b16 	%rs1326, 1, %rs1325, %p831;
$L__BB0_550:
	and.b16  	%rs265, %rs76, 15;
	setp.eq.s16 	%p832, %rs265, 0;
	mov.u16 	%rs1327, %rs1326;
	@%p832 bra 	$L__BB0_554;
	setp.gt.s16 	%p833, %rs76, -1;
	and.b16  	%rs963, %rs76, 128;
	shr.u16 	%rs964, %rs963, 7;
	cvt.u32.u16 	%r1500, %rs964;
	add.s32 	%r1958, %r1958, %r1500;
	selp.u32 	%r1501, 1, 0, %p833;
	add.s32 	%r1957, %r1957, %r1501;
	mov.b16 	%rs1327, 1;
	setp.eq.s16 	%p834, %rs265, 1;
	@%p834 bra 	$L__BB0_554;
	setp.eq.s16 	%p835, %rs265, 4;
	@%p835 bra 	$L__BB0_554;
	setp.eq.s16 	%p836, %rs265, 5;
	selp.b16 	%rs1327, 1, %rs1326, %p836;
$L__BB0_554:
	and.b16  	%rs268, %rs77, 15;
	setp.eq.s16 	%p837, %rs268, 0;
	mov.u16 	%rs1328, %rs1327;
	@%p837 bra 	$L__BB0_558;
	setp.gt.s16 	%p838, %rs77, -1;
	and.b16  	%rs967, %rs77, 128;
	shr.u16 	%rs968, %rs967, 7;
	cvt.u32.u16 	%r1502, %rs968;
	add.s32 	%r1958, %r1958, %r1502;
	selp.u32 	%r1503, 1, 0, %p838;
	add.s32 	%r1957, %r1957, %r1503;
	mov.b16 	%rs1328, 1;
	setp.eq.s16 	%p839, %rs268, 1;
	@%p839 bra 	$L__BB0_558;
	setp.eq.s16 	%p840, %rs268, 4;
	@%p840 bra 	$L__BB0_558;
	setp.eq.s16 	%p841, %rs268, 5;
	selp.b16 	%rs1328, 1, %rs1327, %p841;
$L__BB0_558:
	and.b16  	%rs271, %rs78, 15;
	setp.eq.s16 	%p842, %rs271, 0;
	mov.u16 	%rs1329, %rs1328;
	@%p842 bra 	$L__BB0_562;
	setp.gt.s16 	%p843, %rs78, -1;
	and.b16  	%rs971, %rs78, 128;
	shr.u16 	%rs972, %rs971, 7;
	cvt.u32.u16 	%r1504, %rs972;
	add.s32 	%r1958, %r1958, %r1504;
	selp.u32 	%r1505, 1, 0, %p843;
	add.s32 	%r1957, %r1957, %r1505;
	mov.b16 	%rs1329, 1;
	setp.eq.s16 	%p844, %rs271, 1;
	@%p844 bra 	$L__BB0_562;
	setp.eq.s16 	%p845, %rs271, 4;
	@%p845 bra 	$L__BB0_562;
	setp.eq.s16 	%p846, %rs271, 5;
	selp.b16 	%rs1329, 1, %rs1328, %p846;
$L__BB0_562:
	and.b16  	%rs274, %rs79, 15;
	setp.eq.s16 	%p847, %rs274, 0;
	mov.u16 	%rs1330, %rs1329;
	@%p847 bra 	$L__BB0_566;
	setp.gt.s16 	%p848, %rs79, -1;
	and.b16  	%rs975, %rs79, 128;
	shr.u16 	%rs976, %rs975, 7;
	cvt.u32.u16 	%r1506, %rs976;
	add.s32 	%r1958, %r1958, %r1506;
	selp.u32 	%r1507, 1, 0, %p848;
	add.s32 	%r1957, %r1957, %r1507;
	mov.b16 	%rs1330, 1;
	setp.eq.s16 	%p849, %rs274, 1;
	@%p849 bra 	$L__BB0_566;
	setp.eq.s16 	%p850, %rs274, 4;
	@%p850 bra 	$L__BB0_566;
	setp.eq.s16 	%p851, %rs274, 5;
	selp.b16 	%rs1330, 1, %rs1329, %p851;
$L__BB0_566:
	and.b16  	%rs277, %rs80, 15;
	setp.eq.s16 	%p852, %rs277, 0;
	mov.u16 	%rs1331, %rs1330;
	@%p852 bra 	$L__BB0_570;
	setp.gt.s16 	%p853, %rs80, -1;
	and.b16  	%rs979, %rs80, 128;
	shr.u16 	%rs980, %rs979, 7;
	cvt.u32.u16 	%r1508, %rs980;
	add.s32 	%r1958, %r1958, %r1508;
	selp.u32 	%r1509, 1, 0, %p853;
	add.s32 	%r1957, %r1957, %r1509;
	mov.b16 	%rs1331, 1;
	setp.eq.s16 	%p854, %rs277, 1;
	@%p854 bra 	$L__BB0_570;
	setp.eq.s16 	%p855, %rs277, 4;
	@%p855 bra 	$L__BB0_570;
	setp.eq.s16 	%p856, %rs277, 5;
	selp.b16 	%rs1331, 1, %rs1330, %p856;
$L__BB0_570:
	setp.ne.s16 	%p857, %rs1331, 0;
	max.u32 	%r1513, %r1957, %r1958;
	setp.gt.u32 	%p858, %r1513, 2;
	or.pred  	%p859, %p858, %p857;
	@%p859 bra 	$L__BB0_572;
$L__BB0_571:
	ld.param.u64 	%rd168, [_Z26monte_carlo_playout_kernelP8GPUBoardPiiy_param_1];
	cvta.to.global.u64 	%rd164, %rd168;
	mov.u32 	%r1619, %ctaid.x;
	mov.u32 	%r1620, %ntid.x;
	mov.u32 	%r1621, %tid.x;
	mad.lo.s32 	%r1622, %r1619, %r1620, %r1621;
	mul.wide.s32 	%rd165, %r1622, 4;
	add.s64 	%rd166, %rd164, %rd165;
	st.global.u32 	[%rd166], %r2080;
	bra.uni 	$L__BB0_577;
$L__BB0_572:
	ld.param.u64 	%rd167, [_Z26monte_carlo_playout_kernelP8GPUBoardPiiy_param_1];
	mov.u32 	%r1514, %ctaid.x;
	mov.u32 	%r1515, %ntid.x;
	mov.u32 	%r1516, %tid.x;
	mad.lo.s32 	%r1517, %r1514, %r1515, %r1516;
	cvt.s64.s32 	%rd16, %r1517;
	cvta.to.global.u64 	%rd17, %rd167;
	shr.u32 	%r1518, %r558, 2;
	xor.b32  	%r1519, %r1518, %r558;
	shl.b32 	%r1520, %r1642, 4;
	shl.b32 	%r1521, %r1519, 1;
	xor.b32  	%r1522, %r1521, %r1520;
	xor.b32  	%r1523, %r1522, %r1519;
	xor.b32  	%r1641, %r1523, %r1642;
	add.s32 	%r1915, %r1915, 362437;
	add.s32 	%r1524, %r1641, %r1915;
	rem.u32 	%r1525, %r1524, %r1949;
	mul.wide.s32 	%rd151, %r1525, 3;
	add.s64 	%rd18, %rd4, %rd151;
	ld.local.u8 	%rd152, [%rd18+1];
	add.s64 	%rd19, %rd3, %rd152;
	ld.local.u8 	%rs280, [%rd19];
	and.b16  	%rs981, %rs280, 15;
	setp.eq.s16 	%p860, %rs981, 6;
	@%p860 bra 	$L__BB0_578;
	ld.local.u8 	%rd153, [%rd18];
	add.s64 	%rd154, %rd3, %rd153;
	ld.local.u8 	%rs982, [%rd154];
	st.local.u8 	[%rd19], %rs982;
	mov.b16 	%rs983, 0;
	st.local.u8 	[%rd154], %rs983;
	ld.local.u8 	%rs984, [%rd19];
	and.b16  	%rs985, %rs984, 15;
	setp.eq.s16 	%p861, %rs985, 1;
	setp.ne.s16 	%p862, %rs280, 0;
	ld.local.u16 	%rs986, [%rd3+68];
	add.s16 	%rs987, %rs986, 1;
	selp.b16 	%rs988, 0, %rs987, %p861;
	selp.b16 	%rs1264, 0, %rs988, %p862;
	st.local.u16 	[%rd3+68], %rs1264;
	ld.local.u8 	%rs989, [%rd3+64];
	sub.s16 	%rs1265, 1, %rs989;
	st.local.u8 	[%rd3+64], %rs1265;
	setp.ne.s16 	%p863, %rs989, 1;
	@%p863 bra 	$L__BB0_575;
	ld.local.u16 	%rs990, [%rd3+70];
	add.s16 	%rs991, %rs990, 1;
	st.local.u16 	[%rd3+70], %rs991;
$L__BB0_575:
	add.s32 	%r559, %r559, 1;
	setp.ne.s32 	%p864, %r559, 200;
	@%p864 bra 	$L__BB0_117;
	shl.b64 	%rd155, %rd16, 2;
	add.s64 	%rd156, %rd17, %rd155;
	mov.b32 	%r1526, 3;
	st.global.u32 	[%rd156], %r1526;
$L__BB0_577:
	ret;
$L__BB0_578:
	setp.eq.s16 	%p865, %rs350, 0;
	selp.b32 	%r1527, 1, 2, %p865;
	shl.b64 	%rd157, %rd16, 2;
	add.s64 	%rd158, %rd17, %rd157;
	st.global.u32 	[%rd158], %r1527;
	bra.uni 	$L__BB0_577;

}


// ===== COMPILED SASS (sm_100) =====

	.target	sm_100

	.elftype	@"ET_EXEC"


//--------------------- .note.nv.tkinfo           --------------------------
	.section	.note.nv.tkinfo,"",@"SHT_NOTE"
	.sectionflags	@"SHF_NOTE_NV_TKINFO"
	.tkinfo
        /*0018*/ 	.word	0x00000002
        /*0030*/ 	.string	""
        /*0030*/ 	.string	"ptxas"
        /*0030*/ 	.string	"Cuda compilation tools, release 13.0, V13.0.88"
        /*0030*/ 	.string	"Build cuda_13.0.r13.0/compiler.36424714_0"
        /*0030*/ 	.string	"-arch sm_100 -m 64 "



//--------------------- .note.nv.cuinfo           --------------------------
	.section	.note.nv.cuinfo,"",@"SHT_NOTE"
	.sectionflags	@"SHF_NOTE_NV_CUINFO"
        /*0018*/ 	.short	0x0002
        /*001a*/ 	.short	0x0064
        /*001c*/ 	.short	0x0082
	.zero		2


//--------------------- .nv.info                  --------------------------
	.section	.nv.info,"",@"SHT_CUDA_INFO"
	.align	4


	//----- nvinfo : EIATTR_REGCOUNT
	.align		4
        /*0000*/ 	.byte	0x04, 0x2f
        /*0002*/ 	.short	(.L_10 - .L_9)
	.align		4
.L_9:
        /*0004*/ 	.word	index@(_Z26monte_carlo_playout_kernelP8GPUBoardPiiy)
        /*0008*/ 	.word	0x00000077


	//----- nvinfo : EIATTR_FRAME_SIZE
	.align		4
.L_10:
        /*000c*/ 	.byte	0x04, 0x11
        /*000e*/ 	.short	(.L_12 - .L_11)
	.align		4
.L_11:
        /*0010*/ 	.word	index@(_Z26monte_carlo_playout_kernelP8GPUBoardPiiy)
        /*0014*/ 	.word	0x000003c0


	//----- nvinfo : EIATTR_MIN_STACK_SIZE
	.align		4
.L_12:
        /*0018*/ 	.byte	0x04, 0x12
        /*001a*/ 	.short	(.L_14 - .L_13)
	.align		4
.L_13:
        /*001c*/ 	.word	index@(_Z26monte_carlo_playout_kernelP8GPUBoardPiiy)
        /*0020*/ 	.word	0x000003c0
.L_14:


//--------------------- .nv.compat                --------------------------
	.section	.nv.compat,"",@"SHT_CUDA_COMPAT_INFO"
	.align	4
        /*0000*/ 	.byte	0x02, 0x09, 0x00, 0x00, 0x02, 0x02, 0x01, 0x00, 0x02, 0x05, 0x05, 0x00, 0x03, 0x07, 0x01, 0x01
        /*0010*/ 	.byte	0x02, 0x03, 0x00, 0x00, 0x02, 0x06, 0x01, 0x00, 0x04, 0x0b, 0x08, 0x00, 0x09, 0x00, 0x00, 0x00
        /*0020*/ 	.byte	0x00, 0x00, 0x00, 0x00


//--------------------- .nv.info._Z26monte_carlo_playout_kernelP8GPUBoardPiiy --------------------------
	.section	.nv.info._Z26monte_carlo_playout_kernelP8GPUBoardPiiy,"",@"SHT_CUDA_INFO"
	.sectionflags	@""
	.align	4


	//----- nvinfo : EIATTR_CUDA_API_VERSION
	.align		4
        /*0000*/ 	.byte	0x04, 0x37
        /*0002*/ 	.short	(.L_16 - .L_15)
.L_15:
        /*0004*/ 	.word	0x00000082


	//----- nvinfo : EIATTR_KPARAM_INFO
	.align		4
.L_16:
        /*0008*/ 	.byte	0x04, 0x17
        /*000a*/ 	.short	(.L_18 - .L_17)
.L_17:
        /*000c*/ 	.word	0x00000000
        /*0010*/ 	.short	0x0003
        /*0012*/ 	.short	0x0018
        /*0014*/ 	.byte	0x00, 0xf0, 0x21, 0x00


	//----- nvinfo : EIATTR_KPARAM_INFO
	.align		4
.L_18:
        /*0018*/ 	.byte	0x04, 0x17
        /*001a*/ 	.short	(.L_20 - .L_19)
.L_19:
        /*001c*/ 	.word	0x00000000
        /*0020*/ 	.short	0x0002
        /*0022*/ 	.short	0x0010
        /*0024*/ 	.byte	0x00, 0xf0, 0x11, 0x00


	//----- nvinfo : EIATTR_KPARAM_INFO
	.align		4
.L_20:
        /*0028*/ 	.byte	0x04, 0x17
        /*002a*/ 	.short	(.L_22 - .L_21)
.L_21:
        /*002c*/ 	.word	0x00000000
        /*0030*/ 	.short	0x0001
        /*0032*/ 	.short	0x0008
        /*0034*/ 	.byte	0x00, 0xf5, 0x21, 0x00


	//----- nvinfo : EIATTR_KPARAM_INFO
	.align		4
.L_22:
        /*0038*/ 	.byte	0x04, 0x17
        /*003a*/ 	.short	(.L_24 - .L_23)
.L_23:
        /*003c*/ 	.word	0x00000000
        /*0040*/ 	.short	0x0000
        /*0042*/ 	.short	0x0000
        /*0044*/ 	.byte	0x00, 0xf5, 0x21, 0x00


	//----- nvinfo : EIATTR_SPARSE_MMA_MASK
	.align		4
.L_24:
        /*0048*/ 	.byte	0x03, 0x50
        /*004a*/ 	.short	0x0000


	//----- nvinfo : EIATTR_MAXREG_COUNT
	.align		4
        /*004c*/ 	.byte	0x03, 0x1b
        /*004e*/ 	.short	0x00ff


	//----- nvinfo : EIATTR_MERCURY_ISA_VERSION
	.align		4
        /*0050*/ 	.byte	0x03, 0x5f
        /*0052*/ 	.short	0x0101


	//----- nvinfo : EIATTR_VRC_CTA_INIT_COUNT
	.align		4
        /*0054*/ 	.byte	0x02, 0x4a
	.zero		1
	.zero		1


	//----- nvinfo : EIATTR_EXIT_INSTR_OFFSETS
	.align		4
        /*0058*/ 	.byte	0x04, 0x1c
        /*005a*/ 	.short	(.L_26 - .L_25)


	//   ....[0]....
.L_25:
        /*005c*/ 	.word	0x00000080


	//   ....[1]....
        /*0060*/ 	.word	0x0000bb10


	//   ....[2]....
        /*0064*/ 	.word	0x0000bb90


	//   ....[3]....
        /*0068*/ 	.word	0x0000dbc0


	//----- nvinfo : EIATTR_CRS_STACK_SIZE
	.align		4
.L_26:
        /*006c*/ 	.byte	0x04, 0x1e
        /*006e*/ 	.short	(.L_28 - .L_27)
.L_27:
        /*0070*/ 	.word	0x00000000


	//----- nvinfo : EIATTR_CBANK_PARAM_SIZE
	.align		4
.L_28:
        /*0074*/ 	.byte	0x03, 0x19
        /*0076*/ 	.short	0x0020


	//----- nvinfo : EIATTR_PARAM_CBANK
	.align		4
        /*0078*/ 	.byte	0x04, 0x0a
        /*007a*/ 	.short	(.L_30 - .L_29)
	.align		4
.L_29:
        /*007c*/ 	.word	index@(.nv.constant0._Z26monte_carlo_playout_kernelP8GPUBoardPiiy)
        /*0080*/ 	.short	0x0380
        /*0082*/ 	.short	0x0020


	//----- nvinfo : EIATTR_SW_WAR
	.align		4
.L_30:
        /*0084*/ 	.byte	0x04, 0x36
        /*0086*/ 	.short	(.L_32 - .L_31)
.L_31:
        /*0088*/ 	.word	0x00000008
.L_32:


//--------------------- .nv.callgraph             --------------------------
	.section	.nv.callgraph,"",@"SHT_CUDA_CALLGRAPH"
	.align	4
	.sectionentsize	8
	.align		4
        /*0000*/ 	.word	0x00000000
	.align		4
        /*0004*/ 	.word	0xffffffff
	.align		4
        /*0008*/ 	.word	0x00000000
	.align		4
        /*000c*/ 	.word	0xfffffffe
	.align		4
        /*0010*/ 	.word	0x00000000
	.align		4
        /*0014*/ 	.word	0xfffffffd
	.align		4
        /*0018*/ 	.word	0x00000000
	.align		4
        /*001c*/ 	.word	0xfffffffc


//--------------------- .nv.constant4             --------------------------
	.section	.nv.constant4,"a",@progbits
	.align	8
	.align		8
.nv.constant4:
        /*0000*/ 	.dword	precalc_xorwow_matrix
	.align		8
        /*0008*/ 	.dword	precalc_xorwow_offset_matrix
	.align		8
        /*0010*/ 	.dword	mrg32k3aM1
	.align		8
        /*0018*/ 	.dword	mrg32k3aM2
	.align		8
        /*0020*/ 	.dword	mrg32k3aM1SubSeq
	.align		8
        /*0028*/ 	.dword	mrg32k3aM2SubSeq
	.align		8
        /*0030*/ 	.dword	mrg32k3aM1Seq
	.align		8
        /*0038*/ 	.dword	mrg32k3aM2Seq


//--------------------- .nv.constant3             --------------------------
	.section	.nv.constant3,"a",@progbits
	.align	8
.nv.constant3:
	.type		__cr_lgamma_table,@object
	.size		__cr_lgamma_table,(.L_8 - __cr_lgamma_table)
__cr_lgamma_table:
        /*0000*/ 	.byte	0x00, 0x00, 0x00, 0x00, 0x00, 0x00, 0x00, 0x00, 0x00, 0x00, 0x00, 0x00, 0x00, 0x00, 0x00, 0x00
        /*0010*/ 	.byte	0xef, 0x39, 0xfa, 0xfe, 0x42, 0x2e, 0xe6, 0x3f, 0x02, 0x20, 0x2a, 0xfa, 0x0b, 0xab, 0xfc, 0x3f
        /*0020*/ 	.byte	0xf9, 0x2c, 0x92, 0x7c, 0xa7, 0x6c, 0x09, 0x40, 0xc9, 0x79, 0x44, 0x3c, 0x64, 0x26, 0x13, 0x40
        /*0030*/ 	.byte	0xca, 0x01, 0xcf, 0x3a, 0x27, 0x51, 0x1a, 0x40, 0x30, 0xcc, 0x2d, 0xf3, 0xe1, 0x0c, 0x21, 0x40
        /*0040*/ 	.byte	0x0d, 0xb7, 0xfc, 0x82, 0x8e, 0x35, 0x25, 0x40
.L_8:


//--------------------- .text._Z26monte_carlo_playout_kernelP8GPUBoardPiiy --------------------------
	.section	.text._Z26monte_carlo_playout_kernelP8GPUBoardPiiy,"ax",@progbits
	.align	128
        .global         _Z26monte_carlo_playout_kernelP8GPUBoardPiiy
        .type           _Z26monte_carlo_playout_kernelP8GPUBoardPiiy,@function
        .size           _Z26monte_carlo_playout_kernelP8GPUBoardPiiy,(.L_x_190 - _Z26monte_carlo_playout_kernelP8GPUBoardPiiy)
        .other          _Z26monte_carlo_playout_kernelP8GPUBoardPiiy,@"STO_CUDA_ENTRY STV_DEFAULT"
_Z26monte_carlo_playout_kernelP8GPUBoardPiiy:
.text._Z26monte_carlo_playout_kernelP8GPUBoardPiiy:
[----:B------:R-:W0:Y:S01]  /*0000*/  LDC R1, c[0x0][0x37c] ;  /* 0x0000df00ff017b82 */ /* 0x000e220000000800 */
[----:B------:R-:W1:Y:S07]  /*0010*/  S2R R0, SR_TID.X ;  /* 0x0000000000007919 */ /* 0x000e6e0000002100 */
[----:B------:R-:W1:Y:S01]  /*0020*/  S2UR UR4, SR_CTAID.X ;  /* 0x00000000000479c3 */ /* 0x000e620000002500 */
[----:B------:R-:W2:Y:S01]  /*0030*/  LDCU UR5, c[0x0][0x390] ;  /* 0x00007200ff0577ac */ /* 0x000ea20008000800 */
[----:B0-----:R-:W-:-:S06]  /*0040*/  VIADD R1, R1, 0xfffffc40 ;  /* 0xfffffc4001017836 */ /* 0x001fcc0000000000 */
[----:B------:R-:W1:Y:S02]  /*0050*/  LDC R13, c[0x0][0x360] ;  /* 0x0000d800ff0d7b82 */ /* 0x000e640000000800 */
[----:B-1----:R-:W-:-:S05]  /*0060*/  IMAD R13, R13, UR4, R0 ;  /* 0x000000040d0d7c24 */ /* 0x002fca000f8e0200 */
[----:B--2---:R-:W-:-:S13]  /*0070*/  ISETP.GE.AND P0, PT, R13, UR5, PT ;  /* 0x000000050d007c0c */ /* 0x004fda000bf06270 */
[----:B------:R-:W-:Y:S05]  /*0080*/  @P0 EXIT ;  /* 0x000000000000094d */ /* 0x000fea0003800000 */
[----:B------:R-:W0:Y:S01]  /*0090*/  LDC.64 R2, c[0x0][0x398] ;  /* 0x0000e600ff027b82 */ /* 0x000e220000000a00 */
[----:B------:R-:W-:Y:S01]  /*00a0*/  ISETP.NE.AND P0, PT, R13, RZ, PT ;  /* 0x000000ff0d00720c */ /* 0x000fe20003f05270 */
[----:B------:R-:W1:Y:S01]  /*00b0*/  LDCU.64 UR6, c[0x0][0x358] ;  /* 0x00006b00ff0677ac */ /* 0x000e620008000a00 */
[----:B------:R-:W-:Y:S01]  /*00c0*/  BSSY.RECONVERGENT B0, `(.L_x_0) ;  /* 0x000025f000007945 */ /* 0x000fe20003800200 */
[----:B0-----:R-:W-:Y:S02]  /*00d0*/  LOP3.LUT R0, R2, 0xaad26b49, RZ, 0x3c, !PT ;  /* 0xaad26b4902007812 */ /* 0x001fe400078e3cff */
[----:B------:R-:W-:-:S03]  /*00e0*/  LOP3.LUT R2, R3, 0xf7dcefdd, RZ, 0x3c, !PT ;  /* 0xf7dcefdd03027812 */ /* 0x000fc600078e3cff */
[----:B------:R-:W-:Y:S02]  /*00f0*/  IMAD R0, R0, 0x4182bed5, RZ ;  /* 0x4182bed500007824 */ /* 0x000fe400078e02ff */
[----:B------:R-:W-:Y:S02]  /*0100*/  IMAD R3, R2, -0x658354e5, RZ ;  /* 0x9a7cab1b02037824 */ /* 0x000fe400078e02ff */
[C---:B------:R-:W-:Y:S01]  /*0110*/  VIADD R9, R0.reuse, 0x583f19 ;  /* 0x00583f1900097836 */ /* 0x040fe20000000000 */
[C---:B------:R-:W-:Y:S01]  /*0120*/  LOP3.LUT R6, R0.reuse, 0x159a55e5, RZ, 0x3c, !PT ;  /* 0x159a55e500067812 */ /* 0x040fe200078e3cff */
[C---:B------:R-:W-:Y:S01]  /*0130*/  VIADD R7, R3.reuse, 0x1f123bb5 ;  /* 0x1f123bb503077836 */ /* 0x040fe20000000000 */
[----:B------:R-:W-:Y:S01]  /*0140*/  LOP3.LUT R8, R3, 0x5491333, RZ, 0x3c, !PT ;  /* 0x0549133303087812 */ /* 0x000fe200078e3cff */
[C---:B------:R-:W-:Y:S01]  /*0150*/  VIADD R5, R0.reuse, 0x75bcd15 ;  /* 0x075bcd1500057836 */ /* 0x040fe20000000000 */
[----:B------:R-:W-:Y:S01]  /*0160*/  IADD3 R4, PT, PT, R0, 0x64f0c9, R3 ;  /* 0x0064f0c900047810 */ /* 0x000fe20007ffe003 */
[----:B------:R-:W-:-:S02]  /*0170*/  IMAD.MOV.U32 R0, RZ, RZ, R1 ;  /* 0x000000ffff007224 */ /* 0x000fc400078e0001 */
[----:B------:R0:W-:Y:S04]  /*0180*/  STL.64 [R1+0x50], R8 ;  /* 0x0000500801007387 */ /* 0x0001e80000100a00 */
[----:B------:R0:W-:Y:S01]  /*0190*/  STL.128 [R1+0x40], R4 ;  /* 0x0000400401007387 */ /* 0x0001e20000100c00 */
[----:B-1----:R-:W-:Y:S05]  /*01a0*/  @!P0 BRA `(.L_x_1) ;  /* 0x0000002400408947 */ /* 0x002fea0003800000 */
[----:B------:R-:W-:Y:S01]  /*01b0*/  SHF.R.S32.HI R12, RZ, 0x1f, R13 ;  /* 0x0000001fff0c7819 */ /* 0x000fe2000001140d */
[----:B------:R-:W-:Y:S02]  /*01c0*/  VIADD R14, R1, 0x40 ;  /* 0x00000040010e7836 */ /* 0x000fe40000000000 */
[----:B------:R-:W-:-:S07]  /*01d0*/  IMAD.MOV.U32 R15, RZ, RZ, RZ ;  /* 0x000000ffff0f7224 */ /* 0x000fce00078e00ff */
.L_x_10:
[----:B------:R-:W-:Y:S01]  /*01e0*/  LOP3.LUT R47, R13, 0x3, RZ, 0xc0, !PT ;  /* 0x000000030d2f7812 */ /* 0x000fe200078ec0ff */
[----:B------:R-:W-:Y:S03]  /*01f0*/  BSSY.RECONVERGENT B1, `(.L_x_2) ;  /* 0x0000245000017945 */ /* 0x000fe60003800200 */
[----:B------:R-:W-:-:S04]  /*0200*/  ISETP.NE.U32.AND P0, PT, R47, RZ, PT ;  /* 0x000000ff2f00720c */ /* 0x000fc80003f05070 */
[----:B------:R-:W-:-:S13]  /*0210*/  ISETP.NE.AND.EX P0, PT, RZ, RZ, PT, P0 ;  /* 0x000000ffff00720c */ /* 0x000fda0003f05300 */
[----:B-123--:R-:W-:Y:S05]  /*0220*/  @!P0 BRA `(.L_x_3) ;  /* 0x0000002400048947 */ /* 0x00efea0003800000 */
[----:B------:R-:W1:Y:S01]  /*0230*/  LDC.64 R2, c[0x4][RZ] ;  /* 0x01000000ff027b82 */ /* 0x000e620000000a00 */
[----:B------:R-:W-:Y:S01]  /*0240*/  IMAD.MOV.U32 R17, RZ, RZ, RZ ;  /* 0x000000ffff117224 */ /* 0x000fe200078e00ff */
[----:B0-----:R-:W-:Y:S02]  /*0250*/  CS2R R8, SRZ ;  /* 0x0000000000087805 */ /* 0x001fe4000001ff00 */
[----:B------:R-:W-:Y:S01]  /*0260*/  CS2R R6, SRZ ;  /* 0x0000000000067805 */ /* 0x000fe2000001ff00 */
[----:B------:R-:W-:Y:S02]  /*0270*/  IMAD.MOV.U32 R5, RZ, RZ, RZ ;  /* 0x000000ffff057224 */ /* 0x000fe400078e00ff */
[----:B-1----:R-:W-:-:S07]  /*0280*/  IMAD.WIDE.U32 R2, R15, 0xc80, R2 ;  /* 0x00000c800f027825 */ /* 0x002fce00078e0002 */
.L_x_5:
[----:B------:R-:W-:-:S05]  /*0290*/  IMAD R10, R17, 0x4, R14 ;  /* 0x00000004110a7824 */ /* 0x000fca00078e020e */
[----:B------:R0:W5:Y:S01]  /*02a0*/  LDL R49, [R10+0x4] ;  /* 0x000004000a317983 */ /* 0x0001620000100800 */
[----:B------:R-:W-:Y:S01]  /*02b0*/  IMAD.SHL.U32 R51, R17, 0x20, RZ ;  /* 0x0000002011337824 */ /* 0x000fe200078e00ff */
[----:B------:R-:W-:-:S06]  /*02c0*/  UMOV UR4, URZ ;  /* 0x000000ff00047c82 */ /* 0x000fcc0008000000 */
.L_x_4:
[----:B-----5:R-:W-:Y:S01]  /*02d0*/  SHF.R.U32.HI R53, RZ, UR4, R49 ;  /* 0x00000004ff357c19 */ /* 0x020fe20008011631 */
[----:B0-----:R-:W-:-:S03]  /*02e0*/  VIADD R10, R51, UR4 ;  /* 0x00000004330a7c36 */ /* 0x001fc60008000000 */
[----:B------:R-:W-:-:S04]  /*02f0*/  LOP3.LUT R11, R53, 0x1, RZ, 0xc0, !PT ;  /* 0x00000001350b7812 */ /* 0x000fc800078ec0ff */
[----:B------:R-:W-:Y:S01]  /*0300*/  ISETP.NE.U32.AND P0, PT, R11, 0x1, PT ;  /* 0x000000010b00780c */ /* 0x000fe20003f05070 */
[----:B------:R-:W-:-:S04]  /*0310*/  IMAD R11, R10, 0x5, RZ ;  /* 0x000000050a0b7824 */ /* 0x000fc800078e02ff */
[----:B------:R-:W-:-:S08]  /*0320*/  IMAD.WIDE.U32 R10, R11, 0x4, R2 ;  /* 0x000000040b0a7825 */ /* 0x000fd000078e0002 */
[----:B------:R-:W2:Y:S04]  /*0330*/  @!P0 LDG.E R19, desc[UR6][R10.64+0x4] ;  /* 0x000004060a138981 */ /* 0x000ea8000c1e1900 */
[----:B------:R-:W3:Y:S04]  /*0340*/  @!P0 LDG.E R18, desc[UR6][R10.64+0x8] ;  /* 0x000008060a128981 */ /* 0x000ee8000c1e1900 */
[----:B------:R-:W4:Y:S04]  /*0350*/  @!P0 LDG.E R21, desc[UR6][R10.64+0xc] ;  /* 0x00000c060a158981 */ /* 0x000f28000c1e1900 */
[----:B------:R-:W4:Y:S04]  /*0360*/  @!P0 LDG.E R16, desc[UR6][R10.64] ;  /* 0x000000060a108981 */ /* 0x000f28000c1e1900 */
[----:B------:R-:W4:Y:S01]  /*0370*/  @!P0 LDG.E R20, desc[UR6][R10.64+0x10] ;  /* 0x000010060a148981 */ /* 0x000f22000c1e1900 */
[----:B------:R-:W-:-:S13]  /*0380*/  R2P PR, R53, 0x7e ;  /* 0x0000007e35007804 */ /* 0x000fda0000000000 */
[----:B------:R-:W4:Y:S04]  /*0390*/  @P1 LDG.E R22, desc[UR6][R10.64+0x24] ;  /* 0x000024060a161981 */ /* 0x000f28000c1e1900 */
        /* <DEDUP_REMOVED lines=23> */
[----:B------:R-:W4:Y:S01]  /*0510*/  @P6 LDG.E R46, desc[UR6][R10.64+0x78] ;  /* 0x000078060a2e6981 */ /* 0x000f22000c1e1900 */
[----:B--2---:R-:W-:-:S03]  /*0520*/  @!P0 LOP3.LUT R6, R6, R19, RZ, 0x3c, !PT ;  /* 0x0000001306068212 */ /* 0x004fc600078e3cff */
[----:B------:R-:W2:Y:S01]  /*0530*/  @P1 LDG.E R19, desc[UR6][R10.64+0x18] ;  /* 0x000018060a131981 */ /* 0x000ea2000c1e1900 */
[----:B---3--:R-:W-:-:S03]  /*0540*/  @!P0 LOP3.LUT R7, R7, R18, RZ, 0x3c, !PT ;  /* 0x0000001207078212 */ /* 0x008fc600078e3cff */
[----:B------:R-:W3:Y:S01]  /*0550*/  @P1 LDG.E R18, desc[UR6][R10.64+0x1c] ;  /* 0x00001c060a121981 */ /* 0x000ee2000c1e1900 */
[----:B----4-:R-:W-:-:S03]  /*0560*/  @!P0 LOP3.LUT R8, R8, R21, RZ, 0x3c, !PT ;  /* 0x0000001508088212 */ /* 0x010fc600078e3cff */
[----:B------:R-:W4:Y:S01]  /*0570*/  @P1 LDG.E R21, desc[UR6][R10.64+0x20] ;  /* 0x000020060a151981 */ /* 0x000f22000c1e1900 */
[----:B------:R-:W-:-:S03]  /*0580*/  @!P0 LOP3.LUT R5, R5, R16, RZ, 0x3c, !PT ;  /* 0x0000001005058212 */ /* 0x000fc600078e3cff */
[----:B------:R-:W4:Y:S01]  /*0590*/  @P1 LDG.E R16, desc[UR6][R10.64+0x14] ;  /* 0x000014060a101981 */ /* 0x000f22000c1e1900 */
[----:B------:R-:W-:-:S03]  /*05a0*/  @!P0 LOP3.LUT R9, R9, R20, RZ, 0x3c, !PT ;  /* 0x0000001409098212 */ /* 0x000fc600078e3cff */
[----:B------:R-:W4:Y:S01]  /*05b0*/  @P2 LDG.E R20, desc[UR6][R10.64+0x28] ;  /* 0x000028060a142981 */ /* 0x000f22000c1e1900 */
[----:B------:R-:W-:-:S13]  /*05c0*/  LOP3.LUT P0, RZ, R53, 0x80, RZ, 0xc0, !PT ;  /* 0x0000008035ff7812 */ /* 0x000fda000780c0ff */
[----:B------:R-:W4:Y:S04]  /*05d0*/  @P0 LDG.E R43, desc[UR6][R10.64+0x90] ;  /* 0x000090060a2b0981 */ /* 0x000f28000c1e1900 */
[----:B------:R-:W4:Y:S04]  /*05e0*/  @P0 LDG.E R54, desc[UR6][R10.64+0x94] ;  /* 0x000094060a360981 */ /* 0x000f28000c1e1900 */
[----:B------:R-:W4:Y:S04]  /*05f0*/  @P0 LDG.E R45, desc[UR6][R10.64+0x98] ;  /* 0x000098060a2d0981 */ /* 0x000f28000c1e1900 */
[----:B------:R-:W4:Y:S04]  /*0600*/  @P0 LDG.E R56, desc[UR6][R10.64+0x9c] ;  /* 0x00009c060a380981 */ /* 0x000f28000c1e1900 */
[----:B------:R-:W4:Y:S01]  /*0610*/  @P0 LDG.E R52, desc[UR6][R10.64+0x8c] ;  /* 0x00008c060a340981 */ /* 0x000f22000c1e1900 */
[----:B------:R-:W-:-:S04]  /*0620*/  @P1 LOP3.LUT R9, R9, R22, RZ, 0x3c, !PT ;  /* 0x0000001609091212 */ /* 0x000fc800078e3cff */
[----:B------:R-:W-:-:S04]  /*0630*/  @P2 LOP3.LUT R9, R9, R26, RZ, 0x3c, !PT ;  /* 0x0000001a09092212 */ /* 0x000fc800078e3cff */
[----:B------:R-:W-:-:S04]  /*0640*/  @P3 LOP3.LUT R9, R9, R32, RZ, 0x3c, !PT ;  /* 0x0000002009093212 */ /* 0x000fc800078e3cff */
[----:B------:R-:W-:-:S04]  /*0650*/  @P4 LOP3.LUT R9, R9, R38, RZ, 0x3c, !PT ;  /* 0x0000002609094212 */ /* 0x000fc800078e3cff */
[----:B------:R-:W-:-:S04]  /*0660*/  @P5 LOP3.LUT R9, R9, R44, RZ, 0x3c, !PT ;  /* 0x0000002c09095212 */ /* 0x000fc800078e3cff */
[----:B------:R-:W-:Y:S02]  /*0670*/  @P6 LOP3.LUT R9, R9, R50, RZ, 0x3c, !PT ;  /* 0x0000003209096212 */ /* 0x000fe400078e3cff */
[----:B--2---:R-:W-:Y:S02]  /*0680*/  @P1 LOP3.LUT R6, R6, R19, RZ, 0x3c, !PT ;  /* 0x0000001306061212 */ /* 0x004fe400078e3cff */
[----:B---3--:R-:W-:Y:S02]  /*0690*/  @P1 LOP3.LUT R7, R7, R18, RZ, 0x3c, !PT ;  /* 0x0000001207071212 */ /* 0x008fe400078e3cff */
[----:B----4-:R-:W-:Y:S02]  /*06a0*/  @P1 LOP3.LUT R8, R8, R21, RZ, 0x3c, !PT ;  /* 0x0000001508081212 */ /* 0x010fe400078e3cff */
[----:B------:R-:W-:Y:S02]  /*06b0*/  @P1 LOP3.LUT R5, R5, R16, RZ, 0x3c, !PT ;  /* 0x0000001005051212 */ /* 0x000fe400078e3cff */
[----:B------:R-:W-:-:S02]  /*06c0*/  @P2 LOP3.LUT R6, R6, R23, RZ, 0x3c, !PT ;  /* 0x0000001706062212 */ /* 0x000fc400078e3cff */
[----:B------:R-:W-:Y:S02]  /*06d0*/  @P2 LOP3.LUT R7, R7, R24, RZ, 0x3c, !PT ;  /* 0x0000001807072212 */ /* 0x000fe400078e3cff */
[----:B------:R-:W-:Y:S02]  /*06e0*/  @P2 LOP3.LUT R8, R8, R25, RZ, 0x3c, !PT ;  /* 0x0000001908082212 */ /* 0x000fe400078e3cff */
[----:B------:R-:W-:Y:S02]  /*06f0*/  @P2 LOP3.LUT R5, R5, R20, RZ, 0x3c, !PT ;  /* 0x0000001405052212 */ /* 0x000fe400078e3cff */
[----:B------:R-:W-:Y:S02]  /*0700*/  @P3 LOP3.LUT R6, R6, R27, RZ, 0x3c, !PT ;  /* 0x0000001b06063212 */ /* 0x000fe400078e3cff */
        /* <DEDUP_REMOVED lines=20> */
[----:B------:R-:W-:-:S13]  /*0850*/  R2P PR, R53.B1, 0x7f ;  /* 0x0000007f35007804 */ /* 0x000fda0000001000 */
[----:B------:R-:W2:Y:S04]  /*0860*/  @P0 LDG.E R19, desc[UR6][R10.64+0xa4] ;  /* 0x0000a4060a130981 */ /* 0x000ea8000c1e1900 */
[----:B------:R-:W3:Y:S04]  /*0870*/  @P0 LDG.E R18, desc[UR6][R10.64+0xa8] ;  /* 0x0000a8060a120981 */ /* 0x000ee8000c1e1900 */
        /* <DEDUP_REMOVED lines=28> */
[----:B--2---:R-:W-:-:S03]  /*0a40*/  @P0 LOP3.LUT R6, R6, R19, RZ, 0x3c, !PT ;  /* 0x0000001306060212 */ /* 0x004fc600078e3cff */
[----:B------:R-:W2:Y:S01]  /*0a50*/  @P1 LDG.E R19, desc[UR6][R10.64+0xb8] ;  /* 0x0000b8060a131981 */ /* 0x000ea2000c1e1900 */
[----:B---3--:R-:W-:-:S03]  /*0a60*/  @P0 LOP3.LUT R7, R7, R18, RZ, 0x3c, !PT ;  /* 0x0000001207070212 */ /* 0x008fc600078e3cff */
[----:B------:R-:W3:Y:S01]  /*0a70*/  @P1 LDG.E R18, desc[UR6][R10.64+0xbc] ;  /* 0x0000bc060a121981 */ /* 0x000ee2000c1e1900 */
[----:B----4-:R-:W-:-:S03]  /*0a80*/  @P0 LOP3.LUT R8, R8, R21, RZ, 0x3c, !PT ;  /* 0x0000001508080212 */ /* 0x010fc600078e3cff */
[----:B------:R-:W4:Y:S01]  /*0a90*/  @P1 LDG.E R21, desc[UR6][R10.64+0xc0] ;  /* 0x0000c0060a151981 */ /* 0x000f22000c1e1900 */
[----:B------:R-:W-:-:S03]  /*0aa0*/  @P0 LOP3.LUT R5, R5, R16, RZ, 0x3c, !PT ;  /* 0x0000001005050212 */ /* 0x000fc600078e3cff */
[----:B------:R-:W4:Y:S01]  /*0ab0*/  @P1 LDG.E R16, desc[UR6][R10.64+0xb4] ;  /* 0x0000b4060a101981 */ /* 0x000f22000c1e1900 */
[----:B------:R-:W-:-:S03]  /*0ac0*/  @P0 LOP3.LUT R9, R9, R20, RZ, 0x3c, !PT ;  /* 0x0000001409090212 */ /* 0x000fc600078e3cff */
[----:B------:R-:W4:Y:S01]  /*0ad0*/  @P1 LDG.E R20, desc[UR6][R10.64+0xc4] ;  /* 0x0000c4060a141981 */ /* 0x000f22000c1e1900 */
[----:B------:R-:W-:-:S13]  /*0ae0*/  LOP3.LUT P0, RZ, R53, 0x8000, RZ, 0xc0, !PT ;  /* 0x0000800035ff7812 */ /* 0x000fda000780c0ff */
[----:B------:R-:W4:Y:S04]  /*0af0*/  @P0 LDG.E R43, desc[UR6][R10.64+0x130] ;  /* 0x000130060a2b0981 */ /* 0x000f28000c1e1900 */
[----:B------:R-:W4:Y:S04]  /*0b00*/  @P0 LDG.E R54, desc[UR6][R10.64+0x134] ;  /* 0x000134060a360981 */ /* 0x000f28000c1e1900 */
[----:B------:R-:W4:Y:S04]  /*0b10*/  @P0 LDG.E R56, desc[UR6][R10.64+0x13c] ;  /* 0x00013c060a380981 */ /* 0x000f28000c1e1900 */
[----:B------:R-:W4:Y:S04]  /*0b20*/  @P0 LDG.E R45, desc[UR6][R10.64+0x138] ;  /* 0x000138060a2d0981 */ /* 0x000f28000c1e1900 */
[----:B------:R-:W4:Y:S01]  /*0b30*/  @P0 LDG.E R52, desc[UR6][R10.64+0x12c] ;  /* 0x00012c060a340981 */ /* 0x000f22000c1e1900 */
[----:B------:R-:W-:-:S04]  /*0b40*/  UIADD3 UR4, UPT, UPT, UR4, 0x10, URZ ;  /* 0x0000001004047890 */ /* 0x000fc8000fffe0ff */
[----:B------:R-:W-:Y:S01]  /*0b50*/  UISETP.NE.AND UP0, UPT, UR4, 0x20, UPT ;  /* 0x000000200400788c */ /* 0x000fe2000bf05270 */
[----:B--2---:R-:W-:Y:S02]  /*0b60*/  @P1 LOP3.LUT R6, R6, R19, RZ, 0x3c, !PT ;  /* 0x0000001306061212 */ /* 0x004fe400078e3cff */
[----:B---3--:R-:W-:Y:S02]  /*0b70*/  @P1 LOP3.LUT R7, R7, R18, RZ, 0x3c, !PT ;  /* 0x0000001207071212 */ /* 0x008fe400078e3cff */
[----:B----4-:R-:W-:Y:S02]  /*0b80*/  @P1 LOP3.LUT R8, R8, R21, RZ, 0x3c, !PT ;  /* 0x0000001508081212 */ /* 0x010fe400078e3cff */
        /* <DEDUP_REMOVED lines=31> */
[----:B------:R-:W-:Y:S01]  /*0d80*/  @P0 LOP3.LUT R5, R5, R52, RZ, 0x3c, !PT ;  /* 0x0000003405050212 */ /* 0x000fe200078e3cff */
[----:B------:R-:W-:Y:S06]  /*0d90*/  BRA.U UP0, `(.L_x_4) ;  /* 0xfffffff5004c7547 */ /* 0x000fec000b83ffff */
[----:B------:R-:W-:-:S05]  /*0da0*/  VIADD R17, R17, 0x1 ;  /* 0x0000000111117836 */ /* 0x000fca0000000000 */
[----:B------:R-:W-:-:S13]  /*0db0*/  ISETP.NE.AND P0, PT, R17, 0x5, PT ;  /* 0x000000051100780c */ /* 0x000fda0003f05270 */
[----:B------:R-:W-:Y:S05]  /*0dc0*/  @P0 BRA `(.L_x_5) ;  /* 0xfffffff400300947 */ /* 0x000fea000383ffff */
[----:B------:R1:W-:Y:S01]  /*0dd0*/  STL [R1+0x44], R5 ;  /* 0x0000440501007387 */ /* 0x0003e20000100800 */
[----:B------:R-:W-:-:S03]  /*0de0*/  ISETP.NE.U32.AND P0, PT, R47, 0x1, PT ;  /* 0x000000012f00780c */ /* 0x000fc60003f05070 */
[----:B------:R1:W-:Y:S01]  /*0df0*/  STL.64 [R1+0x48], R6 ;  /* 0x0000480601007387 */ /* 0x0003e20000100a00 */
[----:B------:R-:W-:-:S03]  /*0e00*/  ISETP.NE.AND.EX P0, PT, RZ, RZ, PT, P0 ;  /* 0x000000ffff00720c */ /* 0x000fc60003f05300 */
[----:B------:R1:W-:Y:S10]  /*0e10*/  STL.64 [R1+0x50], R8 ;  /* 0x0000500801007387 */ /* 0x0003f40000100a00 */
[----:B------:R-:W-:Y:S05]  /*0e20*/  @!P0 BRA `(.L_x_3) ;  /* 0x0000001800048947 */ /* 0x000fea0003800000 */
[----:B------:R-:W-:Y:S01]  /*0e30*/  UMOV UR4, URZ ;  /* 0x000000ff00047c82 */ /* 0x000fe20008000000 */
[----:B------:R-:W-:Y:S01]  /*0e40*/  UMOV UR5, URZ ;  /* 0x000000ff00057c82 */ /* 0x000fe20008000000 */
[----:B------:R-:W-:Y:S02]  /*0e50*/  IMAD.MOV.U32 R17, RZ, RZ, RZ ;  /* 0x000000ffff117224 */ /* 0x000fe400078e00ff */
[----:B-1----:R-:W-:Y:S02]  /*0e60*/  IMAD.MOV.U32 R5, RZ, RZ, RZ ;  /* 0x000000ffff057224 */ /* 0x002fe400078e00ff */
[----:B------:R-:W-:Y:S02]  /*0e70*/  IMAD.U32 R9, RZ, RZ, UR4 ;  /* 0x00000004ff097e24 */ /* 0x000fe4000f8e00ff */
[----:B------:R-:W-:Y:S02]  /*0e80*/  IMAD.U32 R8, RZ, RZ, UR5 ;  /* 0x00000005ff087e24 */ /* 0x000fe4000f8e00ff */
[----:B------:R-:W-:-:S02]  /*0e90*/  IMAD.U32 R7, RZ, RZ, UR4 ;  /* 0x00000004ff077e24 */ /* 0x000fc4000f8e00ff */
[----:B------:R-:W-:-:S07]  /*0ea0*/  IMAD.U32 R6, RZ, RZ, UR5 ;  /* 0x00000005ff067e24 */ /* 0x000fce000f8e00ff */
.L_x_7:
[----:B------:R-:W-:-:S05]  /*0eb0*/  IMAD R10, R17, 0x4, R14 ;  /* 0x00000004110a7824 */ /* 0x000fca00078e020e */
[----:B------:R0:W5:Y:S01]  /*0ec0*/  LDL R49, [R10+0x4] ;  /* 0x000004000a317983 */ /* 0x0001620000100800 */
[----:B------:R-:W-:Y:S01]  /*0ed0*/  IMAD.SHL.U32 R51, R17, 0x20, RZ ;  /* 0x0000002011337824 */ /* 0x000fe200078e00ff */
[----:B------:R-:W-:-:S06]  /*0ee0*/  UMOV UR4, URZ ;  /* 0x000000ff00047c82 */ /* 0x000fcc0008000000 */
.L_x_6:
        /* <DEDUP_REMOVED lines=181> */
[----:B------:R-:W-:Y:S05]  /*1a40*/  @P0 BRA `(.L_x_3) ;  /* 0x0000000800fc0947 */ /* 0x000fea0003800000 */
[----:B------:R-:W-:Y:S01]  /*1a50*/  UMOV UR4, URZ ;  /* 0x000000ff00047c82 */ /* 0x000fe20008000000 */
[----:B------:R-:W-:Y:S01]  /*1a60*/  UMOV UR5, URZ ;  /* 0x000000ff00057c82 */ /* 0x000fe20008000000 */
[----:B------:R-:W-:Y:S02]  /*1a70*/  IMAD.MOV.U32 R17, RZ, RZ, RZ ;  /* 0x000000ffff117224 */ /* 0x000fe400078e00ff */
[----:B--2---:R-:W-:Y:S02]  /*1a80*/  IMAD.MOV.U32 R5, RZ, RZ, RZ ;  /* 0x000000ffff057224 */ /* 0x004fe400078e00ff */
[----:B------:R-:W-:Y:S02]  /*1a90*/  IMAD.U32 R9, RZ, RZ, UR4 ;  /* 0x00000004ff097e24 */ /* 0x000fe4000f8e00ff */
[----:B------:R-:W-:Y:S02]  /*1aa0*/  IMAD.U32 R8, RZ, RZ, UR5 ;  /* 0x00000005ff087e24 */ /* 0x000fe4000f8e00ff */
[----:B------:R-:W-:-:S02]  /*1ab0*/  IMAD.U32 R7, RZ, RZ, UR4 ;  /* 0x00000004ff077e24 */ /* 0x000fc4000f8e00ff */
[----:B------:R-:W-:-:S07]  /*1ac0*/  IMAD.U32 R6, RZ, RZ, UR5 ;  /* 0x00000005ff067e24 */ /* 0x000fce000f8e00ff */
.L_x_9:
[----:B------:R-:W-:-:S05]  /*1ad0*/  IMAD R10, R17, 0x4, R14 ;  /* 0x00000004110a7824 */ /* 0x000fca00078e020e */
[----:B------:R0:W5:Y:S01]  /*1ae0*/  LDL R47, [R10+0x4] ;  /* 0x000004000a2f7983 */ /* 0x0001620000100800 */
[----:B------:R-:W-:Y:S01]  /*1af0*/  IMAD.SHL.U32 R49, R17, 0x20, RZ ;  /* 0x0000002011317824 */ /* 0x000fe200078e00ff */
[----:B------:R-:W-:-:S06]  /*1b00*/  UMOV UR4, URZ ;  /* 0x000000ff00047c82 */ /* 0x000fcc0008000000 */
.L_x_8:
        /* <DEDUP_REMOVED lines=176> */
[----:B------:R3:W-:Y:S04]  /*2610*/  STL [R1+0x44], R5 ;  /* 0x0000440501007387 */ /* 0x0007e80000100800 */
[----:B------:R3:W-:Y:S04]  /*2620*/  STL.64 [R1+0x48], R6 ;  /* 0x0000480601007387 */ /* 0x0007e80000100a00 */
[----:B------:R3:W-:Y:S02]  /*2630*/  STL.64 [R1+0x50], R8 ;  /* 0x0000500801007387 */ /* 0x0007e40000100a00 */
.L_x_3:
[----:B------:R-:W-:Y:S05]  /*2640*/  BSYNC.RECONVERGENT B1 ;  /* 0x0000000000017941 */ /* 0x000fea0003800200 */
.L_x_2:
[----:B------:R-:W-:Y:S01]  /*2650*/  ISETP.GT.U32.AND P0, PT, R13, 0x3, PT ;  /* 0x000000030d00780c */ /* 0x000fe20003f04070 */
[----:B------:R-:W-:Y:S01]  /*2660*/  VIADD R15, R15, 0x1 ;  /* 0x000000010f0f7836 */ /* 0x000fe20000000000 */
[--C-:B------:R-:W-:Y:S02]  /*2670*/  SHF.R.U64 R13, R13, 0x2, R12.reuse ;  /* 0x000000020d0d7819 */ /* 0x100fe4000000120c */
[----:B------:R-:W-:Y:S02]  /*2680*/  ISETP.GT.U32.AND.EX P0, PT, R12, RZ, PT, P0 ;  /* 0x000000ff0c00720c */ /* 0x000fe40003f04100 */
[----:B------:R-:W-:-:S11]  /*2690*/  SHF.R.U32.HI R12, RZ, 0x2, R12 ;  /* 0x00000002ff0c7819 */ /* 0x000fd6000001160c */
[----:B------:R-:W-:Y:S05]  /*26a0*/  @P0 BRA `(.L_x_10) ;  /* 0xffffffd800cc0947 */ /* 0x000fea000383ffff */
.L_x_1:
[----:B------:R-:W-:Y:S05]  /*26b0*/  BSYNC.RECONVERGENT B0 ;  /* 0x0000000000007941 */ /* 0x000fea0003800200 */
.L_x_0:
[----:B------:R-:W4:Y:S02]  /*26c0*/  LDC.64 R10, c[0x0][0x380] ;  /* 0x0000e000ff0a7b82 */ /* 0x000f240000000a00 */
[----:B----4-:R-:W4:Y:S04]  /*26d0*/  LDG.E.U16 R3, desc[UR6][R10.64] ;  /* 0x000000060a037981 */ /* 0x010f28000c1e1500 */
[----:B------:R-:W5:Y:S04]  /*26e0*/  LDG.E.U16 R13, desc[UR6][R10.64+0x2] ;  /* 0x000002060a0d7981 */ /* 0x000f68000c1e1500 */
[----:B------:R-:W2:Y:S04]  /*26f0*/  LDG.E.U16 R14, desc[UR6][R10.64+0x4] ;  /* 0x000004060a0e7981 */ /* 0x000ea8000c1e1500 */
[----:B------:R-:W3:Y:S04]  /*2700*/  LDG.E.U16 R15, desc[UR6][R10.64+0x6] ;  /* 0x000006060a0f7981 */ /* 0x000ee8000c1e1500 */
        /* <DEDUP_REMOVED lines=31> */
[----:B------:R1:W3:Y:S04]  /*2900*/  LDG.E.U8 R12, desc[UR6][R10.64+0x42] ;  /* 0x000042060a0c7981 */ /* 0x0002e8000c1e1100 */
[----:B------:R-:W-:Y:S04]  /*2910*/  STL.64 [R1+0x58], RZ ;  /* 0x000058ff01007387 */ /* 0x000fe80000100a00 */
[----:B------:R-:W-:Y:S04]  /*2920*/  STL [R1+0x60], RZ ;  /* 0x000060ff01007387 */ /* 0x000fe80000100800 */
[----:B------:R-:W-:Y:S01]  /*2930*/  STL.64 [R1+0x68], RZ ;  /* 0x000068ff01007387 */ /* 0x000fe20000100a00 */
[----:B------:R-:W-:Y:S01]  /*2940*/  BSSY.RECONVERGENT B0, `(.L_x_11) ;  /* 0x0000b20000007945 */ /* 0x000fe20003800200 */
[----:B----4-:R-:W-:-:S02]  /*2950*/  PRMT R3, R3, 0x7710, RZ ;  /* 0x0000771003037816 */ /* 0x010fc400000000ff */
[----:B-----5:R-:W-:Y:S02]  /*2960*/  PRMT R13, R13, 0x7710, RZ ;  /* 0x000077100d0d7816 */ /* 0x020fe400000000ff */
[----:B--2---:R-:W-:Y:S02]  /*2970*/  PRMT R46, R14, 0x7710, RZ ;  /* 0x000077100e2e7816 */ /* 0x004fe400000000ff */
[----:B------:R-:W-:Y:S02]  /*2980*/  PRMT R14, R3, 0x5410, R13 ;  /* 0x00005410030e7816 */ /* 0x000fe4000000000d */
[----:B---3--:R-:W-:Y:S02]  /*2990*/  PRMT R47, R15, 0x7710, RZ ;  /* 0x000077100f2f7816 */ /* 0x008fe400000000ff */
[----:B------:R-:W-:Y:S02]  /*29a0*/  PRMT R3, R16, 0x7710, RZ ;  /* 0x0000771010037816 */ /* 0x000fe400000000ff */
[----:B-1----:R-:W-:-:S02]  /*29b0*/  PRMT R10, R17, 0x7710, RZ ;  /* 0x00007710110a7816 */ /* 0x002fc400000000ff */
[----:B------:R-:W-:Y:S02]  /*29c0*/  PRMT R15, R46, 0x5410, R47 ;  /* 0x000054102e0f7816 */ /* 0x000fe4000000002f */
[----:B------:R-:W-:Y:S02]  /*29d0*/  PRMT R16, R3, 0x5410, R10 ;  /* 0x0000541003107816 */ /* 0x000fe4000000000a */
[----:B------:R-:W-:Y:S02]  /*29e0*/  PRMT R11, R18, 0x7710, RZ ;  /* 0x00007710120b7816 */ /* 0x000fe400000000ff */
[----:B------:R-:W-:Y:S01]  /*29f0*/  PRMT R13, R19, 0x7710, RZ ;  /* 0x00007710130d7816 */ /* 0x000fe200000000ff */
[----:B------:R1:W-:Y:S01]  /*2a00*/  STL.64 [R1+0x70], R14 ;  /* 0x0000700e01007387 */ /* 0x0003e20000100a00 */
[----:B------:R-:W-:Y:S02]  /*2a10*/  PRMT R3, R20, 0x7710, RZ ;  /* 0x0000771014037816 */ /* 0x000fe400000000ff */
[----:B------:R-:W-:-:S02]  /*2a20*/  PRMT R10, R21, 0x7710, RZ ;  /* 0x00007710150a7816 */ /* 0x000fc400000000ff */
[----:B------:R-:W-:Y:S02]  /*2a30*/  PRMT R17, R11, 0x5410, R13 ;  /* 0x000054100b117816 */ /* 0x000fe4000000000d */
[----:B------:R-:W-:Y:S02]  /*2a40*/  PRMT R23, R23, 0x7710, RZ ;  /* 0x0000771017177816 */ /* 0x000fe400000000ff */
[----:B-1----:R-:W-:Y:S02]  /*2a50*/  PRMT R15, R22, 0x7710, RZ ;  /* 0x00007710160f7816 */ /* 0x002fe400000000ff */
[----:B------:R-:W-:Y:S02]  /*2a60*/  PRMT R14, R3, 0x5410, R10 ;  /* 0x00005410030e7816 */ /* 0x000fe4000000000a */
[----:B------:R-:W-:Y:S02]  /*2a70*/  PRMT R3, R37, 0x7710, RZ ;  /* 0x0000771025037816 */ /* 0x000fe400000000ff */
[----:B------:R-:W-:Y:S01]  /*2a80*/  PRMT R10, R38, 0x7710, RZ ;  /* 0x00007710260a7816 */ /* 0x000fe200000000ff */
[----:B------:R1:W-:Y:S01]  /*2a90*/  STL.64 [R1+0x78], R16 ;  /* 0x0000781001007387 */ /* 0x0003e20000100a00 */
[----:B------:R-:W-:-:S02]  /*2aa0*/  PRMT R15, R15, 0x5410, R23 ;  /* 0x000054100f0f7816 */ /* 0x000fc40000000017 */
[----:B------:R-:W-:Y:S02]  /*2ab0*/  PRMT R18, R24, 0x7710, RZ ;  /* 0x0000771018127816 */ /* 0x000fe400000000ff */
[----:B------:R-:W-:Y:S02]  /*2ac0*/  PRMT R24, R3, 0x5410, R10 ;  /* 0x0000541003187816 */ /* 0x000fe4000000000a */
[----:B------:R-:W-:Y:S02]  /*2ad0*/  PRMT R25, R25, 0x7710, RZ ;  /* 0x0000771019197816 */ /* 0x000fe400000000ff */
[----:B------:R-:W-:Y:S02]  /*2ae0*/  PRMT R11, R39, 0x7710, RZ ;  /* 0x00007710270b7816 */ /* 0x000fe400000000ff */
[----:B------:R-:W-:Y:S01]  /*2af0*/  PRMT R13, R40, 0x7710, RZ ;  /* 0x00007710280d7816 */ /* 0x000fe200000000ff */
[----:B------:R2:W-:Y:S01]  /*2b00*/  STL.64 [R1+0x80], R14 ;  /* 0x0000800e01007387 */ /* 0x0005e20000100a00 */
[----:B------:R-:W-:-:S02]  /*2b10*/  PRMT R18, R18, 0x5410, R25 ;  /* 0x0000541012127816 */ /* 0x000fc40000000019 */
[----:B------:R-:W-:Y:S02]  /*2b20*/  PRMT R19, R27, 0x7710, RZ ;  /* 0x000077101b137816 */ /* 0x000fe400000000ff */
[----:B------:R-:W-:Y:S02]  /*2b30*/  PRMT R28, R28, 0x7710, RZ ;  /* 0x000077101c1c7816 */ /* 0x000fe400000000ff */
[----:B------:R-:W-:Y:S02]  /*2b40*/  PRMT R20, R29, 0x7710, RZ ;  /* 0x000077101d147816 */ /* 0x000fe400000000ff */
[----:B------:R-:W-:Y:S02]  /*2b50*/  PRMT R30, R30, 0x7710, RZ ;  /* 0x000077101e1e7816 */ /* 0x000fe400000000ff */
[----:B------:R-:W-:Y:S02]  /*2b60*/  PRMT R21, R31, 0x7710, RZ ;  /* 0x000077101f157816 */ /* 0x000fe400000000ff */
[----:B------:R-:W-:-:S02]  /*2b70*/  PRMT R32, R32, 0x7710, RZ ;  /* 0x0000771020207816 */ /* 0x000fc400000000ff */
[----:B------:R-:W-:Y:S02]  /*2b80*/  PRMT R22, R33, 0x7710, RZ ;  /* 0x0000771021167816 */ /* 0x000fe400000000ff */
[----:B------:R-:W-:Y:S02]  /*2b90*/  PRMT R34, R34, 0x7710, RZ ;  /* 0x0000771022227816 */ /* 0x000fe400000000ff */
[----:B------:R-:W-:Y:S02]  /*2ba0*/  PRMT R23, R35, 0x7710, RZ ;  /* 0x0000771023177816 */ /* 0x000fe400000000ff */
[----:B------:R-:W-:Y:S02]  /*2bb0*/  PRMT R36, R36, 0x7710, RZ ;  /* 0x0000771024247816 */ /* 0x000fe400000000ff */
[----:B------:R-:W-:Y:S02]  /*2bc0*/  PRMT R3, R41, 0x7710, RZ ;  /* 0x0000771029037816 */ /* 0x000fe400000000ff */
[----:B------:R-:W-:-:S02]  /*2bd0*/  PRMT R10, R42, 0x7710, RZ ;  /* 0x000077102a0a7816 */ /* 0x000fc400000000ff */
[----:B-1----:R-:W-:Y:S02]  /*2be0*/  PRMT R17, R43, 0x7710, RZ ;  /* 0x000077102b117816 */ /* 0x002fe400000000ff */
[----:B------:R-:W-:Y:S02]  /*2bf0*/  PRMT R44, R44, 0x7710, RZ ;  /* 0x000077102c2c7816 */ /* 0x000fe400000000ff */
[----:B------:R-:W-:Y:S02]  /*2c00*/  PRMT R25, R11, 0x5410, R13 ;  /* 0x000054100b197816 */ /* 0x000fe4000000000d */
[----:B------:R-:W-:Y:S02]  /*2c10*/  PRMT R19, R19, 0x5410, R28 ;  /* 0x0000541013137816 */ /* 0x000fe4000000001c */
[----:B------:R-:W-:Y:S02]  /*2c20*/  PRMT R20, R20, 0x5410, R30 ;  /* 0x0000541014147816 */ /* 0x000fe4000000001e */
[----:B------:R-:W-:-:S02]  /*2c30*/  PRMT R21, R21, 0x5410, R32 ;  /* 0x0000541015157816 */ /* 0x000fc40000000020 */
[----:B------:R-:W-:Y:S02]  /*2c40*/  PRMT R22, R22, 0x5410, R34 ;  /* 0x0000541016167816 */ /* 0x000fe40000000022 */
[----:B------:R-:W-:Y:S02]  /*2c50*/  PRMT R23, R23, 0x5410, R36 ;  /* 0x0000541017177816 */ /* 0x000fe40000000024 */
[----:B------:R-:W-:Y:S02]  /*2c60*/  PRMT R16, R3, 0x5410, R10 ;  /* 0x0000541003107816 */ /* 0x000fe4000000000a */
[----:B------:R-:W-:Y:S02]  /*2c70*/  PRMT R17, R17, 0x5410, R44 ;  /* 0x0000541011117816 */ /* 0x000fe4000000002c */
[----:B------:R-:W-:Y:S02]  /*2c80*/  PRMT R13, R2, 0x5410, R26 ;  /* 0x00005410020d7816 */ /* 0x000fe4000000001a */
[----:B--2---:R-:W-:Y:S01]  /*2c90*/  PRMT R14, R45, 0x7710, RZ ;  /* 0x000077102d0e7816 */ /* 0x004fe200000000ff */
[----:B------:R1:W-:Y:S04]  /*2ca0*/  STL.64 [R1+0x88], R18 ;  /* 0x0000881201007387 */ /* 0x0003e80000100a00 */
[----:B------:R1:W-:Y:S04]  /*2cb0*/  STL.64 [R1+0x90], R20 ;  /* 0x0000901401007387 */ /* 0x0003e80000100a00 */
[----:B------:R1:W-:Y:S04]  /*2cc0*/  STL.64 [R1+0x98], R22 ;  /* 0x0000981601007387 */ /* 0x0003e80000100a00 */
[----:B------:R1:W-:Y:S04]  /*2cd0*/  STL.64 [R1+0xa0], R24 ;  /* 0x0000a01801007387 */ /* 0x0003e80000100a00 */
[----:B------:R1:W-:Y:S04]  /*2ce0*/  STL.64 [R1+0xa8], R16 ;  /* 0x0000a81001007387 */ /* 0x0003e80000100a00 */
[----:B------:R1:W-:Y:S04]  /*2cf0*/  STL.U8 [R1+0xb2], R12 ;  /* 0x0000b20c01007387 */ /* 0x0003e80000100000 */
[----:B------:R1:W-:Y:S04]  /*2d00*/  STL.U16 [R1+0xb0], R14 ;  /* 0x0000b00e01007387 */ /* 0x0003e80000100400 */
[----:B------:R1:W-:Y:S01]  /*2d10*/  STL [R1+0xb4], R13 ;  /* 0x0000b40d01007387 */ /* 0x0003e20000100800 */
[----:B------:R-:W-:-:S02]  /*2d20*/  IMAD.MOV.U32 R3, RZ, RZ, R6 ;  /* 0x000000ffff037224 */ /* 0x000fc400078e0006 */
[----:B0-----:R-:W-:Y:S02]  /*2d30*/  IMAD.MOV.U32 R6, RZ, RZ, R7 ;  /* 0x000000ffff067224 */ /* 0x001fe400078e0007 */
[----:B------:R-:W-:Y:S01]  /*2d40*/  IMAD.MOV.U32 R11, RZ, RZ, R9 ;  /* 0x000000ffff0b7224 */ /* 0x000fe200078e0009 */
[----:B------:R-:W-:Y:S01]  /*2d50*/  PRMT R10, R45, 0x7770, RZ ;  /* 0x000077702d0a7816 */ /* 0x000fe200000000ff */
[----:B------:R-:W-:Y:S02]  /*2d60*/  IMAD.MOV.U32 R7, RZ, RZ, R8 ;  /* 0x000000ffff077224 */ /* 0x000fe400078e0008 */
[----:B------:R-:W-:Y:S02]  /*2d70*/  IMAD.MOV.U32 R9, RZ, RZ, R5 ;  /* 0x000000ffff097224 */ /* 0x000fe400078e0005 */
[----:B------:R-:W-:Y:S02]  /*2d80*/  IMAD.MOV.U32 R8, RZ, RZ, RZ ;  /* 0x000000ffff087224 */ /* 0x000fe400078e00ff */
[----:B-1----:R-:W-:-:S07]  /*2d90*/  VIADD R5, R1, 0xc0 ;  /* 0x000000c001057836 */ /* 0x002fce0000000000 */
.L_x_174:
[----:B------:R-:W-:Y:S01]  /*2da0*/  LOP3.LUT P0, R44, R10, 0xff, RZ, 0xc0, !PT ;  /* 0x000000ff0a2c7812 */ /* 0x000fe2000780c0ff */
[----:B------:R-:W-:Y:S02]  /*2db0*/  IMAD.MOV.U32 R23, RZ, RZ, 0x1 ;  /* 0x00000001ff177424 */ /* 0x000fe400078e00ff */
[----:B------:R-:W-:Y:S01]  /*2dc0*/  IMAD.MOV.U32 R45, RZ, RZ, R9 ;  /* 0x000000ffff2d7224 */ /* 0x000fe200078e0009 */
[----:B------:R-:W-:Y:S01]  /*2dd0*/  SEL R33, RZ, 0xff80, !P0 ;  /* 0x0000ff80ff217807 */ /* 0x000fe20004000000 */
[----:B------:R-:W-:Y:S01]  /*2de0*/  IMAD.MOV.U32 R9, RZ, RZ, R3 ;  /* 0x000000ffff097224 */ /* 0x000fe200078e0003 */
[C---:B------:R-:W-:Y:S01]  /*2df0*/  SEL R21, R23.reuse, 0x6, !P0 ;  /* 0x0000000617157807 */ /* 0x040fe20004000000 */
[----:B------:R-:W-:Y:S01]  /*2e00*/  IMAD.MOV.U32 R3, RZ, RZ, R6 ;  /* 0x000000ffff037224 */ /* 0x000fe200078e0006 */
[----:B------:R-:W-:Y:S01]  /*2e10*/  SEL R23, R23, 0xffffffff, !P0 ;  /* 0xffffffff17177807 */ /* 0x000fe20004000000 */
[----:B------:R-:W-:Y:S01]  /*2e20*/  IMAD.MOV.U32 R6, RZ, RZ, R7 ;  /* 0x000000ffff067224 */ /* 0x000fe200078e0007 */
[----:B------:R-:W-:Y:S01]  /*2e30*/  LOP3.LUT R33, R33, 0xff, RZ, 0xc0, !PT ;  /* 0x000000ff21217812 */ /* 0x000fe200078ec0ff */
[----:B------:R-:W-:-:S02]  /*2e40*/  VIADD R32, R21, 0x2 ;  /* 0x0000000215207836 */ /* 0x000fc40000000000 */
[----:B------:R-:W-:Y:S02]  /*2e50*/  IMAD.MOV.U32 R46, RZ, RZ, RZ ;  /* 0x000000ffff2e7224 */ /* 0x000fe400078e00ff */
[----:B------:R-:W-:Y:S02]  /*2e60*/  IMAD.MOV.U32 R10, RZ, RZ, RZ ;  /* 0x000000ffff0a7224 */ /* 0x000fe400078e00ff */
[----:B------:R-:W-:Y:S02]  /*2e70*/  @P0 VIADD R32, R21, 0xfffffffe ;  /* 0xfffffffe15200836 */ /* 0x000fe40000000000 */
[----:B0-----:R-:W-:-:S07]  /*2e80*/  IMAD.MOV.U32 R7, RZ, RZ, R11 ;  /* 0x000000ffff077224 */ /* 0x001fce00078e000b */
.L_x_40:
[----:B------:R-:W-:-:S06]  /*2e90*/  IMAD.IADD R11, R1, 0x1, R10 ;  /* 0x00000001010b7824 */ /* 0x000fcc00078e020a */
[----:B------:R-:W2:Y:S01]  /*2ea0*/  LDL.U8 R11, [R11+0x70] ;  /* 0x000070000b0b7983 */ /* 0x000ea20000100000 */
[----:B------:R-:W-:Y:S01]  /*2eb0*/  BSSY.RECONVERGENT B1, `(.L_x_12) ;  /* 0x0000245000017945 */ /* 0x000fe20003800200 */
[C---:B--2---:R-:W-:Y:S02]  /*2ec0*/  LOP3.LUT P0, R20, R11.reuse, 0xf, RZ, 0xc0, !PT ;  /* 0x0000000f0b147812 */ /* 0x044fe4000780c0ff */
[----:B------:R-:W-:-:S04]  /*2ed0*/  LOP3.LUT R12, R11, 0x80, RZ, 0xc0, !PT ;  /* 0x000000800b0c7812 */ /* 0x000fc800078ec0ff */
[----:B------:R-:W-:-:S13]  /*2ee0*/  ISETP.NE.OR P0, PT, R12, R33, !P0 ;  /* 0x000000210c00720c */ /* 0x000fda0004705670 */
[----:B------:R-:W-:Y:S05]  /*2ef0*/  @P0 BRA `(.L_x_13) ;  /* 0x0000002400000947 */ /* 0x000fea0003800000 */
[----:B------:R-:W-:Y:S02]  /*2f00*/  ISETP.NE.AND P0, PT, R20, 0x1, PT ;  /* 0x000000011400780c */ /* 0x000fe40003f05270 */
[----:B------:R-:W-:Y:S02]  /*2f10*/  SHF.R.U32.HI R22, RZ, 0x3, R10 ;  /* 0x00000003ff167819 */ /* 0x000fe4000001160a */
[----:B------:R-:W-:-:S09]  /*2f20*/  LOP3.LUT R35, R10, 0x7, RZ, 0xc0, !PT ;  /* 0x000000070a237812 */ /* 0x000fd200078ec0ff */
[----:B------:R-:W-:Y:S05]  /*2f30*/  @!P0 BRA `(.L_x_14) ;  /* 0x0000001c00c88947 */ /* 0x000fea0003800000 */
[----:B------:R-:W-:-:S13]  /*2f40*/  ISETP.NE.AND P0, PT, R20, 0x2, PT ;  /* 0x000000021400780c */ /* 0x000fda0003f05270 */
[----:B------:R-:W-:Y:S05]  /*2f50*/  @!P0 BRA `(.L_x_15) ;  /* 0x0000001400708947 */ /* 0x000fea0003800000 */
[----:B------:R-:W-:Y:S01]  /*2f60*/  ISETP.NE.AND P0, PT, R20, 0x6, PT ;  /* 0x000000061400780c */ /* 0x000fe20003f05270 */
[----:B------:R-:W-:-:S12]  /*2f70*/  BSSY.RECONVERGENT B2, `(.L_x_16) ;  /* 0x0000159000027945 */ /* 0x000fd80003800200 */
[----:B------:R-:W-:Y:S05]  /*2f80*/  @P0 BRA `(.L_x_17) ;  /* 0x0000000800440947 */ /* 0x000fea0003800000 */
[----:B------:R-:W-:-:S05]  /*2f90*/  VIADD R14, R22, 0xffffffff ;  /* 0xffffffff160e7836 */ /* 0x000fca0000000000 */
[----:B------:R-:W-:-:S13]  /*2fa0*/  ISETP.GT.U32.AND P0, PT, R14, 0x7, PT ;  /* 0x000000070e00780c */ /* 0x000fda0003f04070 */
[----:B------:R-:W-:Y:S05]  /*2fb0*/  @P0 BRA `(.L_x_18) ;  /* 0x0000000000c80947 */ /* 0x000fea0003800000 */
[C---:B------:R-:W-:Y:S01]  /*2fc0*/  VIADD R11, R35.reuse, 0xffffffff ;  /* 0xffffffff230b7836 */ /* 0x040fe20000000000 */
[----:B------:R-:W-:-:S03]  /*2fd0*/  ISETP.NE.AND P1, PT, R35, 0x7, PT ;  /* 0x000000072300780c */ /* 0x000fc60003f25270 */
[C---:B------:R-:W-:Y:S01]  /*2fe0*/  IMAD R12, R14.reuse, 0x8, R11 ;  /* 0x000000080e0c7824 */ /* 0x040fe200078e020b */
[----:B------:R-:W-:Y:S01]  /*2ff0*/  ISETP.GT.U32.AND P0, PT, R11, 0x7, PT ;  /* 0x000000070b00780c */ /* 0x000fe20003f04070 */
[----:B------:R-:W-:Y:S02]  /*3000*/  IMAD R14, R14, 0x8, R35 ;  /* 0x000000080e0e7824 */ /* 0x000fe400078e0223 */
[C---:B------:R-:W-:Y:S01]  /*3010*/  VIADD R16, R12.reuse, 0x2 ;  /* 0x000000020c107836 */ /* 0x040fe20000000000 */
[----:B------:R-:W-:Y:S02]  /*3020*/  SEL R12, R12, 0xffffffff, !P0 ;  /* 0xffffffff0c0c7807 */ /* 0x000fe40004000000 */
[----:B------:R-:W-:Y:S02]  /*3030*/  ISETP.GT.U32.AND P2, PT, R14, 0x3f, PT ;  /* 0x0000003f0e00780c */ /* 0x000fe40003f44070 */
[----:B------:R-:W-:Y:S02]  /*3040*/  ISETP.GT.U32.AND P0, PT, R12, 0x3f, PT ;  /* 0x0000003f0c00780c */ /* 0x000fe40003f04070 */
[----:B------:R-:W-:-:S04]  /*3050*/  SEL R16, R16, 0xffffffff, P1 ;  /* 0xffffffff10107807 */ /* 0x000fc80000800000 */
[----:B------:R-:W-:-:S07]  /*3060*/  ISETP.GT.U32.AND P1, PT, R16, 0x3f, PT ;  /* 0x0000003f1000780c */ /* 0x000fce0003f24070 */
[----:B------:R-:W-:Y:S06]  /*3070*/  @P0 BRA `(.L_x_19) ;  /* 0x0000000000300947 */ /* 0x000fec0003800000 */
[----:B------:R-:W-:-:S05]  /*3080*/  IMAD.IADD R15, R1, 0x1, R12 ;  /* 0x00000001010f7824 */ /* 0x000fca00078e020c */
[----:B------:R-:W2:Y:S02]  /*3090*/  LDL.U8 R11, [R15+0x70] ;  /* 0x000070000f0b7983 */ /* 0x000ea40000100000 */
[C---:B--2---:R-:W-:Y:S02]  /*30a0*/  LOP3.LUT P0, RZ, R11.reuse, 0xf, RZ, 0xc0, !PT ;  /* 0x0000000f0bff7812 */ /* 0x044fe4000780c0ff */
[----:B------:R-:W-:-:S04]  /*30b0*/  LOP3.LUT R18, R11, 0x80, RZ, 0xc0, !PT ;  /* 0x000000800b127812 */ /* 0x000fc800078ec0ff */
[----:B------:R-:W-:-:S04]  /*30c0*/  ISETP.EQ.AND P0, PT, R18, R33, P0 ;  /* 0x000000211200720c */ /* 0x000fc80000702270 */
[----:B------:R-:W-:-:S13]  /*30d0*/  ISETP.GT.OR P0, PT, R46, 0xff, P0 ;  /* 0x000000ff2e00780c */ /* 0x000fda0000704670 */
[C---:B------:R-:W-:Y:S02]  /*30e0*/  @!P0 IMAD R13, R46.reuse, 0x3, R5 ;  /* 0x000000032e0d8824 */ /* 0x040fe400078e0205 */
[----:B------:R-:W-:-:S03]  /*30f0*/  @!P0 VIADD R11, R46, 0x1 ;  /* 0x000000012e0b8836 */ /* 0x000fc60000000000 */
[----:B------:R0:W-:Y:S01]  /*3100*/  @!P0 STL.U8 [R13+0x1], R12 ;  /* 0x0000010c0d008387 */ /* 0x0001e20000100000 */
[----:B------:R-:W-:-:S03]  /*3110*/  @!P0 IMAD.MOV.U32 R46, RZ, RZ, R11 ;  /* 0x000000ffff2e8224 */ /* 0x000fc600078e000b */
[----:B------:R0:W-:Y:S04]  /*3120*/  @!P0 STL.U8 [R13], R10 ;  /* 0x0000000a0d008387 */ /* 0x0001e80000100000 */
[----:B------:R0:W-:Y:S02]  /*3130*/  @!P0 STL.U8 [R13+0x2], RZ ;  /* 0x000002ff0d008387 */ /* 0x0001e40000100000 */
.L_x_19:
[----:B------:R-:W-:Y:S05]  /*3140*/  @P2 BRA `(.L_x_20) ;  /* 0x0000000000302947 */ /* 0x000fea0003800000 */
[----:B------:R-:W-:-:S06]  /*3150*/  IMAD.IADD R11, R1, 0x1, R14 ;  /* 0x00000001010b7824 */ /* 0x000fcc00078e020e */
[----:B------:R-:W2:Y:S02]  /*3160*/  LDL.U8 R11, [R11+0x70] ;  /* 0x000070000b0b7983 */ /* 0x000ea40000100000 */
[C---:B--2---:R-:W-:Y:S02]  /*3170*/  LOP3.LUT P0, RZ, R11.reuse, 0xf, RZ, 0xc0, !PT ;  /* 0x0000000f0bff7812 */ /* 0x044fe4000780c0ff */
[----:B0-----:R-:W-:-:S04]  /*3180*/  LOP3.LUT R12, R11, 0x80, RZ, 0xc0, !PT ;  /* 0x000000800b0c7812 */ /* 0x001fc800078ec0ff */
        /* <DEDUP_REMOVED lines=8> */
.L_x_20:
[----:B------:R-:W-:Y:S05]  /*3210*/  @P1 BRA `(.L_x_18) ;  /* 0x0000000000301947 */ /* 0x000fea0003800000 */
[----:B------:R-:W-:-:S06]  /*3220*/  IMAD.IADD R11, R1, 0x1, R16 ;  /* 0x00000001010b7824 */ /* 0x000fcc00078e0210 */
[----:B------:R-:W2:Y:S02]  /*3230*/  LDL.U8 R11, [R11+0x70] ;  /* 0x000070000b0b7983 */ /* 0x000ea40000100000 */
[C---:B--2---:R-:W-:Y:S02]  /*3240*/  LOP3.LUT P0, RZ, R11.reuse, 0xf, RZ, 0xc0, !PT ;  /* 0x0000000f0bff7812 */ /* 0x044fe4000780c0ff */
[----:B0-----:R-:W-:-:S04]  /*3250*/  LOP3.LUT R12, R11, 0x80, RZ, 0xc0, !PT ;  /* 0x000000800b0c7812 */ /* 0x001fc800078ec0ff */
[----:B------:R-:W-:-:S04]  /*3260*/  ISETP.EQ.AND P0, PT, R12, R33, P0 ;  /* 0x000000210c00720c */ /* 0x000fc80000702270 */
[----:B------:R-:W-:-:S13]  /*3270*/  ISETP.GT.OR P0, PT, R46, 0xff, P0 ;  /* 0x000000ff2e00780c */ /* 0x000fda0000704670 */
[C---:B-1----:R-:W-:Y:S02]  /*3280*/  @!P0 IMAD R13, R46.reuse, 0x3, R5 ;  /* 0x000000032e0d8824 */ /* 0x042fe400078e0205 */
[----:B------:R-:W-:-:S03]  /*3290*/  @!P0 VIADD R12, R46, 0x1 ;  /* 0x000000012e0c8836 */ /* 0x000fc60000000000 */
[----:B------:R2:W-:Y:S01]  /*32a0*/  @!P0 STL.U8 [R13+0x1], R16 ;  /* 0x000001100d008387 */ /* 0x0005e20000100000 */
[----:B------:R-:W-:-:S03]  /*32b0*/  @!P0 IMAD.MOV.U32 R46, RZ, RZ, R12 ;  /* 0x000000ffff2e8224 */ /* 0x000fc600078e000c */
[----:B------:R2:W-:Y:S04]  /*32c0*/  @!P0 STL.U8 [R13], R10 ;  /* 0x0000000a0d008387 */ /* 0x0005e80000100000 */
[----:B------:R2:W-:Y:S02]  /*32d0*/  @!P0 STL.U8 [R13+0x2], RZ ;  /* 0x000002ff0d008387 */ /* 0x0005e40000100000 */
.L_x_18:
[C---:B------:R-:W-:Y:S02]  /*32e0*/  ISETP.GT.U32.AND P0, PT, R10.reuse, 0x3f, PT ;  /* 0x0000003f0a00780c */ /* 0x040fe40003f04070 */
[----:B012---:R-:W-:-:S11]  /*32f0*/  LOP3.LUT R13, R10, 0xfffffff8, RZ, 0xc0, !PT ;  /* 0xfffffff80a0d7812 */ /* 0x007fd600078ec0ff */
[----:B------:R-:W-:Y:S05]  /*3300*/  @P0 BRA `(.L_x_21) ;  /* 0x00000000008c0947 */ /* 0x000fea0003800000 */
[C---:B------:R-:W-:Y:S01]  /*3310*/  VIADD R14, R35.reuse, 0xffffffff ;  /* 0xffffffff230e7836 */ /* 0x040fe20000000000 */
[----:B------:R-:W-:-:S03]  /*3320*/  ISETP.NE.AND P1, PT, R35, 0x7, PT ;  /* 0x000000072300780c */ /* 0x000fc60003f25270 */
[C---:B------:R-:W-:Y:S01]  /*3330*/  IMAD.IADD R12, R14.reuse, 0x1, R13 ;  /* 0x000000010e0c7824 */ /* 0x040fe200078e020d */
[----:B------:R-:W-:-:S03]  /*3340*/  ISETP.GT.U32.AND P0, PT, R14, 0x7, PT ;  /* 0x000000070e00780c */ /* 0x000fc60003f04070 */
[C---:B------:R-:W-:Y:S01]  /*3350*/  VIADD R14, R12.reuse, 0x2 ;  /* 0x000000020c0e7836 */ /* 0x040fe20000000000 */
[----:B------:R-:W-:-:S04]  /*3360*/  SEL R12, R12, 0xffffffff, !P0 ;  /* 0xffffffff0c0c7807 */ /* 0x000fc80004000000 */
[----:B------:R-:W-:Y:S02]  /*3370*/  ISETP.GT.U32.AND P0, PT, R12, 0x3f, PT ;  /* 0x0000003f0c00780c */ /* 0x000fe40003f04070 */
[----:B------:R-:W-:-:S04]  /*3380*/  SEL R14, R14, 0xffffffff, P1 ;  /* 0xffffffff0e0e7807 */ /* 0x000fc80000800000 */
[----:B------:R-:W-:-:S07]  /*3390*/  ISETP.GT.U32.AND P1, PT, R14, 0x3f, PT ;  /* 0x0000003f0e00780c */ /* 0x000fce0003f24070 */
[----:B------:R-:W-:Y:S06]  /*33a0*/  @P0 BRA `(.L_x_22) ;  /* 0x0000000000300947 */ /* 0x000fec0003800000 */
[----:B------:R-:W-:-:S06]  /*33b0*/  IMAD.IADD R11, R1, 0x1, R12 ;  /* 0x00000001010b7824 */ /* 0x000fcc00078e020c */
        /* <DEDUP_REMOVED lines=11> */
.L_x_22:
        /* <DEDUP_REMOVED lines=13> */
.L_x_21:
[----:B------:R-:W-:-:S13]  /*3540*/  ISETP.GT.U32.AND P0, PT, R10, 0x37, PT ;  /* 0x000000370a00780c */ /* 0x000fda0003f04070 */
[----:B------:R-:W-:Y:S05]  /*3550*/  @P0 BRA `(.L_x_23) ;  /* 0x0000000c00e80947 */ /* 0x000fea0003800000 */
[----:B-1----:R-:W-:Y:S01]  /*3560*/  VIADD R14, R13, 0x8 ;  /* 0x000000080d0e7836 */ /* 0x002fe20000000000 */
[C---:B------:R-:W-:Y:S01]  /*3570*/  ISETP.NE.AND P1, PT, R35.reuse, 0x7, PT ;  /* 0x000000072300780c */ /* 0x040fe20003f25270 */
[----:B------:R-:W-:-:S04]  /*3580*/  VIADD R11, R35, 0xffffffff ;  /* 0xffffffff230b7836 */ /* 0x000fc80000000000 */
[C-C-:B0-----:R-:W-:Y:S01]  /*3590*/  IMAD.IADD R12, R11.reuse, 0x1, R14.reuse ;  /* 0x000000010b0c7824 */ /* 0x141fe200078e020e */
[----:B------:R-:W-:Y:S01]  /*35a0*/  ISETP.GT.U32.AND P0, PT, R11, 0x7, PT ;  /* 0x000000070b00780c */ /* 0x000fe20003f04070 */
[----:B------:R-:W-:Y:S02]  /*35b0*/  IMAD.IADD R14, R35, 0x1, R14 ;  /* 0x00000001230e7824 */ /* 0x000fe400078e020e */
[C---:B------:R-:W-:Y:S01]  /*35c0*/  VIADD R16, R12.reuse, 0x2 ;  /* 0x000000020c107836 */ /* 0x040fe20000000000 */
[----:B------:R-:W-:Y:S02]  /*35d0*/  SEL R12, R12, 0xffffffff, !P0 ;  /* 0xffffffff0c0c7807 */ /* 0x000fe40004000000 */
[----:B------:R-:W-:Y:S02]  /*35e0*/  ISETP.GT.U32.AND P2, PT, R14, 0x3f, PT ;  /* 0x0000003f0e00780c */ /* 0x000fe40003f44070 */
        /* <DEDUP_REMOVED lines=16> */
.L_x_24:
        /* <DEDUP_REMOVED lines=13> */
.L_x_25:
[----:B------:R-:W-:Y:S05]  /*37c0*/  @P1 BRA `(.L_x_23) ;  /* 0x0000000c004c1947 */ /* 0x000fea0003800000 */
[----:B------:R-:W-:-:S06]  /*37d0*/  IMAD.IADD R11, R1, 0x1, R16 ;  /* 0x00000001010b7824 */ /* 0x000fcc00078e0210 */
[----:B------:R-:W2:Y:S02]  /*37e0*/  LDL.U8 R11, [R11+0x70] ;  /* 0x000070000b0b7983 */ /* 0x000ea40000100000 */
[C---:B--2---:R-:W-:Y:S02]  /*37f0*/  LOP3.LUT P0, RZ, R11.reuse, 0xf, RZ, 0xc0, !PT ;  /* 0x0000000f0bff7812 */ /* 0x044fe4000780c0ff */
[----:B0-----:R-:W-:-:S04]  /*3800*/  LOP3.LUT R12, R11, 0x80, RZ, 0xc0, !PT ;  /* 0x000000800b0c7812 */ /* 0x001fc800078ec0ff */
[----:B------:R-:W-:-:S04]  /*3810*/  ISETP.EQ.AND P0, PT, R12, R33, P0 ;  /* 0x000000210c00720c */ /* 0x000fc80000702270 */
[----:B------:R-:W-:-:S13]  /*3820*/  ISETP.GT.OR P0, PT, R46, 0xff, P0 ;  /* 0x000000ff2e00780c */ /* 0x000fda0000704670 */
[----:B------:R-:W-:Y:S05]  /*3830*/  @P0 BRA `(.L_x_23) ;  /* 0x0000000c00300947 */ /* 0x000fea0003800000 */
[C---:B------:R-:W-:Y:S02]  /*3840*/  IMAD R11, R46.reuse, 0x3, R5 ;  /* 0x000000032e0b7824 */ /* 0x040fe400078e0205 */
[----:B------:R-:W-:-:S03]  /*3850*/  VIADD R46, R46, 0x1 ;  /* 0x000000012e2e7836 */ /* 0x000fc60000000000 */
[----:B------:R0:W-:Y:S04]  /*3860*/  STL.U8 [R11+0x1], R16 ;  /* 0x000001100b007387 */ /* 0x0001e80000100000 */
[----:B------:R0:W-:Y:S04]  /*3870*/  STL.U8 [R11], R10 ;  /* 0x0000000a0b007387 */ /* 0x0001e80000100000 */
[----:B------:R0:W-:Y:S01]  /*3880*/  STL.U8 [R11+0x2], RZ ;  /* 0x000002ff0b007387 */ /* 0x0001e20000100000 */
[----:B------:R-:W-:Y:S05]  /*3890*/  BRA `(.L_x_23) ;  /* 0x0000000c00187947 */ /* 0x000fea0003800000 */
.L_x_17:
[----:B------:R-:W-:-:S05]  /*38a0*/  VIADD R11, R20, 0xfffffffd ;  /* 0xfffffffd140b7836 */ /* 0x000fca0000000000 */
[----:B------:R-:W-:-:S04]  /*38b0*/  LOP3.LUT R11, R11, 0xffff, RZ, 0xc0, !PT ;  /* 0x0000ffff0b0b7812 */ /* 0x000fc800078ec0ff */
[----:B------:R-:W-:-:S13]  /*38c0*/  ISETP.GT.U32.AND P0, PT, R11, 0x2, PT ;  /* 0x000000020b00780c */ /* 0x000fda0003f04070 */
[----:B------:R-:W-:Y:S05]  /*38d0*/  @P0 BRA `(.L_x_23) ;  /* 0x0000000c00080947 */ /* 0x000fea0003800000 */
[----:B------:R-:W-:Y:S01]  /*38e0*/  IMAD.MOV.U32 R12, RZ, RZ, 0x1 ;  /* 0x00000001ff0c7424 */ /* 0x000fe200078e00ff */
[C---:B------:R-:W-:Y:S01]  /*38f0*/  ISETP.NE.AND P1, PT, R20.reuse, 0x4, PT ;  /* 0x000000041400780c */ /* 0x040fe20003f25270 */
[----:B------:R-:W-:Y:S01]  /*3900*/  IMAD.MOV.U32 R14, RZ, RZ, -0x1 ;  /* 0xffffffffff0e7424 */ /* 0x000fe200078e00ff */
[----:B------:R-:W-:Y:S01]  /*3910*/  ISETP.NE.AND P0, PT, R20, 0x3, PT ;  /* 0x000000031400780c */ /* 0x000fe20003f05270 */
[----:B------:R-:W-:Y:S02]  /*3920*/  IMAD.MOV.U32 R13, RZ, RZ, RZ ;  /* 0x000000ffff0d7224 */ /* 0x000fe400078e00ff */
[----:B------:R-:W-:Y:S02]  /*3930*/  IMAD.MOV.U32 R15, RZ, RZ, RZ ;  /* 0x000000ffff0f7224 */ /* 0x000fe400078e00ff */
[----:B------:R-:W-:Y:S02]  /*3940*/  IMAD.MOV.U32 R25, RZ, RZ, 0x1 ;  /* 0x00000001ff197424 */ /* 0x000fe400078e00ff */
[----:B------:R-:W-:Y:S01]  /*3950*/  IMAD.MOV.U32 R27, RZ, RZ, -0x1 ;  /* 0xffffffffff1b7424 */ /* 0x000fe200078e00ff */
[----:B------:R0:W-:Y:S01]  /*3960*/  STL.128 [R1], R12 ;  /* 0x0000000c01007387 */ /* 0x0001e20000100c00 */
[----:B------:R-:W-:-:S02]  /*3970*/  IMAD.MOV.U32 R24, RZ, RZ, RZ ;  /* 0x000000ffff187224 */ /* 0x000fc400078e00ff */
[----:B------:R-:W-:Y:S02]  /*3980*/  IMAD.MOV.U32 R26, RZ, RZ, RZ ;  /* 0x000000ffff1a7224 */ /* 0x000fe400078e00ff */
[----:B------:R-:W-:Y:S02]  /*3990*/  IMAD.MOV.U32 R30, RZ, RZ, 0x1 ;  /* 0x00000001ff1e7424 */ /* 0x000fe400078e00ff */
[----:B------:R-:W-:Y:S01]  /*39a0*/  IMAD.MOV.U32 R28, RZ, RZ, 0x1 ;  /* 0x00000001ff1c7424 */ /* 0x000fe200078e00ff */
[----:B------:R0:W-:Y:S01]  /*39b0*/  STL.128 [R1+0x10], R24 ;  /* 0x0000101801007387 */ /* 0x0001e20000100c00 */
[----:B------:R-:W-:Y:S02]  /*39c0*/  IMAD.MOV.U32 R29, RZ, RZ, 0x1 ;  /* 0x00000001ff1d7424 */ /* 0x000fe400078e00ff */
[----:B------:R-:W-:Y:S02]  /*39d0*/  IMAD.MOV.U32 R31, RZ, RZ, -0x1 ;  /* 0xffffffffff1f7424 */ /* 0x000fe400078e00ff */
[----:B------:R-:W-:-:S02]  /*39e0*/  IMAD.MOV.U32 R16, RZ, RZ, -0x1 ;  /* 0xffffffffff107424 */ /* 0x000fc400078e00ff */
[----:B------:R-:W-:Y:S01]  /*39f0*/  IMAD.MOV.U32 R17, RZ, RZ, 0x1 ;  /* 0x00000001ff117424 */ /* 0x000fe200078e00ff */
[----:B------:R0:W-:Y:S01]  /*3a00*/  STL.128 [R1+0x20], R28 ;  /* 0x0000201c01007387 */ /* 0x0001e20000100c00 */
[----:B------:R-:W-:Y:S02]  /*3a10*/  IMAD.MOV.U32 R18, RZ, RZ, -0x1 ;  /* 0xffffffffff127424 */ /* 0x000fe400078e00ff */
[----:B------:R-:W-:Y:S02]  /*3a20*/  IMAD.MOV.U32 R19, RZ, RZ, -0x1 ;  /* 0xffffffffff137424 */ /* 0x000fe400078e00ff */
[----:B------:R-:W-:-:S03]  /*3a30*/  IMAD.MOV.U32 R11, RZ, RZ, 0x4 ;  /* 0x00000004ff0b7424 */ /* 0x000fc600078e00ff */
[----:B------:R0:W-:Y:S02]  /*3a40*/  STL.128 [R1+0x30], R16 ;  /* 0x0000301001007387 */ /* 0x0001e40000100c00 */
[----:B------:R-:W-:Y:S02]  /*3a50*/  SEL R20, R11, 0x8, !P1 ;  /* 0x000000080b147807 */ /* 0x000fe40004800000 */
[----:B------:R-:W-:-:S04]  /*3a60*/  SEL R11, RZ, 0x4, P0 ;  /* 0x00000004ff0b7807 */ /* 0x000fc80000000000 */
[----:B------:R-:W-:-:S13]  /*3a70*/  ISETP.GE.U32.AND P0, PT, R11, R20, PT ;  /* 0x000000140b00720c */ /* 0x000fda0003f06070 */
[----:B0-----:R-:W-:Y:S05]  /*3a80*/  @P0 BRA `(.L_x_23) ;  /* 0x00000008009c0947 */ /* 0x001fea0003800000 */
[C---:B------:R-:W-:Y:S02]  /*3a90*/  IMAD.IADD R20, R11.reuse, 0x1, -R20 ;  /* 0x000000010b147824 */ /* 0x040fe400078e0a14 */
[----:B------:R-:W-:-:S07]  /*3aa0*/  IMAD R13, R11, 0x8, R0 ;  /* 0x000000080b0d7824 */ /* 0x000fce00078e0200 */
.L_x_28:
[----:B0-2---:R-:W2:Y:S01]  /*3ab0*/  LDL.64 R14, [R13] ;  /* 0x000000000d0e7983 */ /* 0x005ea20000100a00 */
[----:B------:R-:W-:Y:S01]  /*3ac0*/  VIADD R20, R20, 0x1 ;  /* 0x0000000114147836 */ /* 0x000fe20000000000 */
[----:B------:R-:W-:Y:S04]  /*3ad0*/  BSSY.RECONVERGENT B3, `(.L_x_26) ;  /* 0x00000a0000037945 */ /* 0x000fe80003800200 */
[----:B------:R-:W-:Y:S01]  /*3ae0*/  ISETP.NE.AND P1, PT, R20, RZ, PT ;  /* 0x000000ff1400720c */ /* 0x000fe20003f25270 */
[----:B--2---:R-:W-:Y:S02]  /*3af0*/  IMAD.IADD R17, R22, 0x1, R14 ;  /* 0x0000000116117824 */ /* 0x004fe400078e020e */
[----:B------:R-:W-:-:S04]  /*3b00*/  IMAD.IADD R18, R35, 0x1, R15 ;  /* 0x0000000123127824 */ /* 0x000fc800078e020f */
[C---:B-1-34-:R-:W-:Y:S01]  /*3b10*/  IMAD R12, R17.reuse, 0x8, R18 ;  /* 0x00000008110c7824 */ /* 0x05afe200078e0212 */
[----:B------:R-:W-:-:S04]  /*3b20*/  VIMNMX.U32 R11, PT, PT, R17, R18, !PT ;  /* 0x00000012110b7248 */ /* 0x000fc80007fe0000 */
[----:B------:R-:W-:-:S04]  /*3b30*/  ISETP.GT.U32.AND P0, PT, R11, 0x7, PT ;  /* 0x000000070b00780c */ /* 0x000fc80003f04070 */
[----:B------:R-:W-:-:S04]  /*3b40*/  SEL R12, R12, 0xffffffff, !P0 ;  /* 0xffffffff0c0c7807 */ /* 0x000fc80004000000 */
[----:B------:R-:W-:-:S13]  /*3b50*/  ISETP.GT.U32.AND P0, PT, R12, 0x3f, PT ;  /* 0x0000003f0c00780c */ /* 0x000fda0003f04070 */
[----:B------:R-:W-:Y:S05]  /*3b60*/  @P0 BRA `(.L_x_27) ;  /* 0x0000000800580947 */ /* 0x000fea0003800000 */
[----:B------:R-:W-:-:S06]  /*3b70*/  IMAD.IADD R11, R1, 0x1, R12 ;  /* 0x00000001010b7824 */ /* 0x000fcc00078e020c */
[----:B------:R-:W2:Y:S02]  /*3b80*/  LDL.U8 R11, [R11+0x70] ;  /* 0x000070000b0b7983 */ /* 0x000ea40000100000 */
[C---:B--2---:R-:W-:Y:S02]  /*3b90*/  LOP3.LUT R16, R11.reuse, 0x80, RZ, 0xc0, !PT ;  /* 0x000000800b107812 */ /* 0x044fe400078ec0ff */
[----:B------:R-:W-:Y:S02]  /*3ba0*/  LOP3.LUT P0, R19, R11, 0xf, RZ, 0xc0, !PT ;  /* 0x0000000f0b137812 */ /* 0x000fe4000780c0ff */
[----:B------:R-:W-:-:S13]  /*3bb0*/  ISETP.EQ.AND P2, PT, R16, R33, PT ;  /* 0x000000211000720c */ /* 0x000fda0003f42270 */
[----:B------:R-:W-:Y:S05]  /*3bc0*/  @P0 BRA P2, `(.L_x_27) ;  /* 0x0000000800400947 */ /* 0x000fea0001000000 */
[----:B------:R-:W-:Y:S02]  /*3bd0*/  ISETP.GT.AND P0, PT, R46, 0xff, PT ;  /* 0x000000ff2e00780c */ /* 0x000fe40003f04270 */
[----:B------:R-:W-:-:S11]  /*3be0*/  ISETP.NE.AND P2, PT, R19, RZ, PT ;  /* 0x000000ff1300720c */ /* 0x000fd60003f45270 */
[C---:B------:R-:W-:Y:S02]  /*3bf0*/  @!P0 IMAD R25, R46.reuse, 0x3, R5 ;  /* 0x000000032e198824 */ /* 0x040fe400078e0205 */
[----:B------:R-:W-:-:S03]  /*3c00*/  @!P0 VIADD R11, R46, 0x1 ;  /* 0x000000012e0b8836 */ /* 0x000fc60000000000 */
[----:B------:R0:W-:Y:S01]  /*3c10*/  @!P0 STL.U8 [R25+0x1], R12 ;  /* 0x0000010c19008387 */ /* 0x0001e20000100000 */
[----:B------:R-:W-:-:S03]  /*3c20*/  @!P0 IMAD.MOV.U32 R46, RZ, RZ, R11 ;  /* 0x000000ffff2e8224 */ /* 0x000fc600078e000b */
[----:B------:R0:W-:Y:S04]  /*3c30*/  @!P0 STL.U8 [R25], R10 ;  /* 0x0000000a19008387 */ /* 0x0001e80000100000 */
[----:B------:R0:W-:Y:S01]  /*3c40*/  @!P0 STL.U8 [R25+0x2], RZ ;  /* 0x000002ff19008387 */ /* 0x0001e20000100000 */
[----:B------:R-:W-:Y:S05]  /*3c50*/  @P2 BRA `(.L_x_27) ;  /* 0x00000008001c2947 */ /* 0x000fea0003800000 */
[----:B------:R-:W-:Y:S02]  /*3c60*/  IMAD.IADD R17, R14, 0x1, R17 ;  /* 0x000000010e117824 */ /* 0x000fe400078e0211 */
[----:B------:R-:W-:-:S04]  /*3c70*/  IMAD.IADD R18, R15, 0x1, R18 ;  /* 0x000000010f127824 */ /* 0x000fc800078e0212 */
[C---:B0-----:R-:W-:Y:S01]  /*3c80*/  IMAD R12, R17.reuse, 0x8, R18 ;  /* 0x00000008110c7824 */ /* 0x041fe200078e0212 */
        /* <DEDUP_REMOVED lines=22> */
[C---:B-1----:R-:W-:Y:S01]  /*3df0*/  IMAD R12, R17.reuse, 0x8, R18 ;  /* 0x00000008110c7824 */ /* 0x042fe200078e0212 */
        /* <DEDUP_REMOVED lines=22> */
[C---:B--2---:R-:W-:Y:S01]  /*3f60*/  IMAD R12, R17.reuse, 0x8, R18 ;  /* 0x00000008110c7824 */ /* 0x044fe200078e0212 */
        /* <DEDUP_REMOVED lines=22> */
[C---:B---3--:R-:W-:Y:S01]  /*40d0*/  IMAD R12, R17.reuse, 0x8, R18 ;  /* 0x00000008110c7824 */ /* 0x048fe200078e0212 */
        /* <DEDUP_REMOVED lines=22> */
[C---:B----4-:R-:W-:Y:S01]  /*4240*/  IMAD R12, R17.reuse, 0x8, R18 ;  /* 0x00000008110c7824 */ /* 0x050fe200078e0212 */
        /* <DEDUP_REMOVED lines=40> */
.L_x_27:
[----:B------:R-:W-:Y:S05]  /*44d0*/  BSYNC.RECONVERGENT B3 ;  /* 0x0000000000037941 */ /* 0x000fea0003800200 */
.L_x_26:
[----:B------:R-:W-:Y:S01]  /*44e0*/  VIADD R13, R13, 0x8 ;  /* 0x000000080d0d7836 */ /* 0x000fe20000000000 */
[----:B------:R-:W-:Y:S06]  /*44f0*/  @P1 BRA `(.L_x_28) ;  /* 0xfffffff4006c1947 */ /* 0x000fec000383ffff */
.L_x_23:
[----:B------:R-:W-:Y:S05]  /*4500*/  BSYNC.RECONVERGENT B2 ;  /* 0x0000000000027941 */ /* 0x000fea0003800200 */
.L_x_16:
[----:B------:R-:W-:Y:S05]  /*4510*/  BRA `(.L_x_13) ;  /* 0x0000000c00787947 */ /* 0x000fea0003800000 */
.L_x_15:
[C---:B------:R-:W-:Y:S02]  /*4520*/  LOP3.LUT R19, R35.reuse, 0xfffffff8, R10, 0xf8, !PT ;  /* 0xfffffff823137812 */ /* 0x040fe400078ef80a */
[----:B------:R-:W-:Y:S02]  /*4530*/  ISETP.NE.AND P1, PT, R35, 0x7, PT ;  /* 0x000000072300780c */ /* 0x000fe40003f25270 */
[----:B------:R-:W-:Y:S01]  /*4540*/  ISETP.GT.U32.AND P2, PT, R10, 0x2f, PT ;  /* 0x0000002f0a00780c */ /* 0x000fe20003f44070 */
[----:B------:R-:W-:Y:S01]  /*4550*/  VIADD R11, R19, 0x11 ;  /* 0x00000011130b7836 */ /* 0x000fe20000000000 */
[----:B------:R-:W-:Y:S01]  /*4560*/  ISETP.NE.AND P3, PT, R35, RZ, PT ;  /* 0x000000ff2300720c */ /* 0x000fe20003f65270 */
[----:B------:R-:W-:Y:S01]  /*4570*/  VIADD R13, R19, 0xfffffff1 ;  /* 0xfffffff1130d7836 */ /* 0x000fe20000000000 */
[----:B------:R-:W-:Y:S02]  /*4580*/  ISETP.GT.U32.AND P4, PT, R35, 0x5, PT ;  /* 0x000000052300780c */ /* 0x000fe40003f84070 */
[----:B------:R-:W-:-:S02]  /*4590*/  SEL R11, R11, 0xffffffff, P1 ;  /* 0xffffffff0b0b7807 */ /* 0x000fc40000800000 */
[----:B------:R-:W-:Y:S02]  /*45a0*/  ISETP.GE.U32.AND P5, PT, R35, 0x2, PT ;  /* 0x000000022300780c */ /* 0x000fe40003fa6070 */
[----:B------:R-:W-:Y:S01]  /*45b0*/  SEL R12, R11, 0xffffffff, !P2 ;  /* 0xffffffff0b0c7807 */ /* 0x000fe20005000000 */
[C---:B------:R-:W-:Y:S02]  /*45c0*/  VIADD R11, R22.reuse, 0xfffffff6 ;  /* 0xfffffff6160b7836 */ /* 0x040fe40000000000 */
[----:B------:R-:W-:Y:S01]  /*45d0*/  VIADD R22, R22, 0xfffffff7 ;  /* 0xfffffff716167836 */ /* 0x000fe20000000000 */
[----:B------:R-:W-:Y:S02]  /*45e0*/  ISETP.GT.U32.AND P0, PT, R12, 0x3f, PT ;  /* 0x0000003f0c00780c */ /* 0x000fe40003f04070 */
[----:B------:R-:W-:-:S11]  /*45f0*/  ISETP.GE.U32.AND P6, PT, R11, -0x8, PT ;  /* 0xfffffff80b00780c */ /* 0x000fd60003fc6070 */
        /* <DEDUP_REMOVED lines=13> */
.L_x_29:
[C---:B------:R-:W-:Y:S01]  /*46d0*/  VIADD R11, R19.reuse, 0xf ;  /* 0x0000000f130b7836 */ /* 0x040fe20000000000 */
[----:B------:R-:W-:Y:S01]  /*46e0*/  ISETP.GE.U32.AND P0, PT, R22, -0x8, PT ;  /* 0xfffffff81600780c */ /* 0x000fe20003f06070 */
[----:B0-----:R-:W-:Y:S01]  /*46f0*/  VIADD R12, R19, 0xffffffef ;  /* 0xffffffef130c7836 */ /* 0x001fe20000000000 */
[----:B------:R-:W-:Y:S01]  /*4700*/  SEL R13, R13, 0xffffffff, P1 ;  /* 0xffffffff0d0d7807 */ /* 0x000fe20000800000 */
[----:B------:R-:W-:Y:S01]  /*4710*/  VIADD R14, R19, 0xa ;  /* 0x0000000a130e7836 */ /* 0x000fe20000000000 */
[----:B------:R-:W-:Y:S01]  /*4720*/  SEL R11, R11, 0xffffffff, P3 ;  /* 0xffffffff0b0b7807 */ /* 0x000fe20001800000 */
[C---:B------:R-:W-:Y:S01]  /*4730*/  VIADD R15, R19.reuse, 0x6 ;  /* 0x00000006130f7836 */ /* 0x040fe20000000000 */
[----:B------:R-:W-:Y:S01]  /*4740*/  SEL R16, R12, 0xffffffff, P3 ;  /* 0xffffffff0c107807 */ /* 0x000fe20001800000 */
[----:B------:R-:W-:Y:S01]  /*4750*/  VIADD R17, R19, 0xfffffffa ;  /* 0xfffffffa13117836 */ /* 0x000fe20000000000 */
[----:B------:R-:W-:Y:S01]  /*4760*/  SEL R12, R11, 0xffffffff, !P2 ;  /* 0xffffffff0b0c7807 */ /* 0x000fe20005000000 */
[----:B------:R-:W-:Y:S01]  /*4770*/  VIADD R19, R19, 0xfffffff6 ;  /* 0xfffffff613137836 */ /* 0x000fe20000000000 */
[----:B------:R-:W-:-:S02]  /*4780*/  ISETP.GT.U32.AND P1, PT, R10, 0x37, PT ;  /* 0x000000370a00780c */ /* 0x000fc40003f24070 */
[----:B------:R-:W-:Y:S02]  /*4790*/  SEL R17, R17, 0xffffffff, !P4 ;  /* 0xffffffff11117807 */ /* 0x000fe40006000000 */
[----:B------:R-:W-:Y:S02]  /*47a0*/  SEL R19, R19, 0xffffffff, P5 ;  /* 0xffffffff13137807 */ /* 0x000fe40002800000 */
[----:B------:R-:W-:Y:S02]  /*47b0*/  SEL R22, R17, 0xffffffff, P0 ;  /* 0xffffffff11167807 */ /* 0x000fe40000000000 */
[----:B------:R-:W-:Y:S02]  /*47c0*/  SEL R24, R19, 0xffffffff, P0 ;  /* 0xffffffff13187807 */ /* 0x000fe40000000000 */
[----:B------:R-:W-:Y:S02]  /*47d0*/  ISETP.GT.U32.AND P0, PT, R12, 0x3f, PT ;  /* 0x0000003f0c00780c */ /* 0x000fe40003f04070 */
[----:B------:R-:W-:-:S02]  /*47e0*/  SEL R18, R14, 0xffffffff, !P4 ;  /* 0xffffffff0e127807 */ /* 0x000fc40006000000 */
[----:B------:R-:W-:Y:S02]  /*47f0*/  SEL R15, R15, 0xffffffff, P5 ;  /* 0xffffffff0f0f7807 */ /* 0x000fe40002800000 */
[----:B------:R-:W-:Y:S02]  /*4800*/  SEL R14, R13, 0xffffffff, P6 ;  /* 0xffffffff0d0e7807 */ /* 0x000fe40003000000 */
[----:B------:R-:W-:Y:S02]  /*4810*/  SEL R16, R16, 0xffffffff, P6 ;  /* 0xffffffff10107807 */ /* 0x000fe40003000000 */
[----:B------:R-:W-:Y:S02]  /*4820*/  SEL R18, R18, 0xffffffff, !P1 ;  /* 0xffffffff12127807 */ /* 0x000fe40004800000 */
[----:B------:R-:W-:Y:S02]  /*4830*/  SEL R20, R15, 0xffffffff, !P1 ;  /* 0xffffffff0f147807 */ /* 0x000fe40004800000 */
[----:B------:R-:W-:-:S02]  /*4840*/  ISETP.GT.U32.AND P1, PT, R14, 0x3f, PT ;  /* 0x0000003f0e00780c */ /* 0x000fc40003f24070 */
[----:B------:R-:W-:Y:S02]  /*4850*/  ISETP.GT.U32.AND P2, PT, R16, 0x3f, PT ;  /* 0x0000003f1000780c */ /* 0x000fe40003f44070 */
[----:B------:R-:W-:Y:S02]  /*4860*/  ISETP.GT.U32.AND P3, PT, R18, 0x3f, PT ;  /* 0x0000003f1200780c */ /* 0x000fe40003f64070 */
[----:B------:R-:W-:Y:S02]  /*4870*/  ISETP.GT.U32.AND P4, PT, R20, 0x3f, PT ;  /* 0x0000003f1400780c */ /* 0x000fe40003f84070 */
[----:B------:R-:W-:Y:S02]  /*4880*/  ISETP.GT.U32.AND P5, PT, R22, 0x3f, PT ;  /* 0x0000003f1600780c */ /* 0x000fe40003fa4070 */
[----:B------:R-:W-:Y:S01]  /*4890*/  ISETP.GT.U32.AND P6, PT, R24, 0x3f, PT ;  /* 0x0000003f1800780c */ /* 0x000fe20003fc4070 */
[----:B------:R-:W-:-:S12]  /*48a0*/  @P0 BRA `(.L_x_30) ;  /* 0x0000000000300947 */ /* 0x000fd80003800000 */
        /* <DEDUP_REMOVED lines=12> */
.L_x_30:
        /* <DEDUP_REMOVED lines=13> */
.L_x_31:
        /* <DEDUP_REMOVED lines=13> */
.L_x_32:
[----:B------:R-:W-:Y:S05]  /*4b10*/  @P3 BRA `(.L_x_33) ;  /* 0x0000000000303947 */ /* 0x000fea0003800000 */
[----:B------:R-:W-:-:S06]  /*4b20*/  IMAD.IADD R11, R1, 0x1, R18 ;  /* 0x00000001010b7824 */ /* 0x000fcc00078e0212 */
[----:B------:R-:W3:Y:S02]  /*4b30*/  LDL.U8 R11, [R11+0x70] ;  /* 0x000070000b0b7983 */ /* 0x000ee40000100000 */
[C---:B---3--:R-:W-:Y:S02]  /*4b40*/  LOP3.LUT P0, RZ, R11.reuse, 0xf, RZ, 0xc0, !PT ;  /* 0x0000000f0bff7812 */ /* 0x048fe4000780c0ff */
[----:B0-----:R-:W-:-:S04]  /*4b50*/  LOP3.LUT R12, R11, 0x80, RZ, 0xc0, !PT ;  /* 0x000000800b0c7812 */ /* 0x001fc800078ec0ff */
[----:B------:R-:W-:-:S04]  /*4b60*/  ISETP.EQ.AND P0, PT, R12, R33, P0 ;  /* 0x000000210c00720c */ /* 0x000fc80000702270 */
[----:B------:R-:W-:-:S13]  /*4b70*/  ISETP.GT.OR P0, PT, R46, 0xff, P0 ;  /* 0x000000ff2e00780c */ /* 0x000fda0000704670 */
[C---:B-12---:R-:W-:Y:S02]  /*4b80*/  @!P0 IMAD R13, R46.reuse, 0x3, R5 ;  /* 0x000000032e0d8824 */ /* 0x046fe400078e0205 */
[----:B------:R-:W-:-:S03]  /*4b90*/  @!P0 VIADD R12, R46, 0x1 ;  /* 0x000000012e0c8836 */ /* 0x000fc60000000000 */
[----:B------:R3:W-:Y:S01]  /*4ba0*/  @!P0 STL.U8 [R13+0x1], R18 ;  /* 0x000001120d008387 */ /* 0x0007e20000100000 */
[----:B------:R-:W-:-:S03]  /*4bb0*/  @!P0 IMAD.MOV.U32 R46, RZ, RZ, R12 ;  /* 0x000000ffff2e8224 */ /* 0x000fc600078e000c */
[----:B------:R3:W-:Y:S04]  /*4bc0*/  @!P0 STL.U8 [R13], R10 ;  /* 0x0000000a0d008387 */ /* 0x0007e80000100000 */
[----:B------:R3:W-:Y:S02]  /*4bd0*/  @!P0 STL.U8 [R13+0x2], RZ ;  /* 0x000002ff0d008387 */ /* 0x0007e40000100000 */
.L_x_33:
[----:B------:R-:W-:Y:S05]  /*4be0*/  @P4 BRA `(.L_x_34) ;  /* 0x0000000000304947 */ /* 0x000fea0003800000 */
[----:B------:R-:W-:-:S06]  /*4bf0*/  IMAD.IADD R11, R1, 0x1, R20 ;  /* 0x00000001010b7824 */ /* 0x000fcc00078e0214 */
[----:B------:R-:W4:Y:S02]  /*4c00*/  LDL.U8 R11, [R11+0x70] ;  /* 0x000070000b0b7983 */ /* 0x000f240000100000 */
[C---:B----4-:R-:W-:Y:S02]  /*4c10*/  LOP3.LUT P0, RZ, R11.reuse, 0xf, RZ, 0xc0, !PT ;  /* 0x0000000f0bff7812 */ /* 0x050fe4000780c0ff */
[----:B0-----:R-:W-:-:S04]  /*4c20*/  LOP3.LUT R12, R11, 0x80, RZ, 0xc0, !PT ;  /* 0x000000800b0c7812 */ /* 0x001fc800078ec0ff */
[----:B------:R-:W-:-:S04]  /*4c30*/  ISETP.EQ.AND P0, PT, R12, R33, P0 ;  /* 0x000000210c00720c */ /* 0x000fc80000702270 */
[----:B------:R-:W-:-:S13]  /*4c40*/  ISETP.GT.OR P0, PT, R46, 0xff, P0 ;  /* 0x000000ff2e00780c */ /* 0x000fda0000704670 */
[C---:B-123--:R-:W-:Y:S02]  /*4c50*/  @!P0 IMAD R13, R46.reuse, 0x3, R5 ;  /* 0x000000032e0d8824 */ /* 0x04efe400078e0205 */
[----:B------:R-:W-:-:S03]  /*4c60*/  @!P0 VIADD R12, R46, 0x1 ;  /* 0x000000012e0c8836 */ /* 0x000fc60000000000 */
[----:B------:R4:W-:Y:S01]  /*4c70*/  @!P0 STL.U8 [R13+0x1], R20 ;  /* 0x000001140d008387 */ /* 0x0009e20000100000 */
[----:B------:R-:W-:-:S03]  /*4c80*/  @!P0 IMAD.MOV.U32 R46, RZ, RZ, R12 ;  /* 0x000000ffff2e8224 */ /* 0x000fc600078e000c */
[----:B------:R4:W-:Y:S04]  /*4c90*/  @!P0 STL.U8 [R13], R10 ;  /* 0x0000000a0d008387 */ /* 0x0009e80000100000 */
[----:B------:R4:W-:Y:S02]  /*4ca0*/  @!P0 STL.U8 [R13+0x2], RZ ;  /* 0x000002ff0d008387 */ /* 0x0009e40000100000 */
.L_x_34:
[----:B------:R-:W-:Y:S05]  /*4cb0*/  @P5 BRA `(.L_x_35) ;  /* 0x0000000000305947 */ /* 0x000fea0003800000 */
[----:B------:R-:W-:-:S06]  /*4cc0*/  IMAD.IADD R11, R1, 0x1, R22 ;  /* 0x00000001010b7824 */ /* 0x000fcc00078e0216 */
[----:B------:R-:W5:Y:S02]  /*4cd0*/  LDL.U8 R11, [R11+0x70] ;  /* 0x000070000b0b7983 */ /* 0x000f640000100000 */
[C---:B-----5:R-:W-:Y:S02]  /*4ce0*/  LOP3.LUT P0, RZ, R11.reuse, 0xf, RZ, 0xc0, !PT ;  /* 0x0000000f0bff7812 */ /* 0x060fe4000780c0ff */
[----:B0-----:R-:W-:-:S04]  /*4cf0*/  LOP3.LUT R12, R11, 0x80, RZ, 0xc0, !PT ;  /* 0x000000800b0c7812 */ /* 0x001fc800078ec0ff */
[----:B------:R-:W-:-:S04]  /*4d00*/  ISETP.EQ.AND P0, PT, R12, R33, P0 ;  /* 0x000000210c00720c */ /* 0x000fc80000702270 */
[----:B------:R-:W-:-:S13]  /*4d10*/  ISETP.GT.OR P0, PT, R46, 0xff, P0 ;  /* 0x000000ff2e00780c */ /* 0x000fda0000704670 */
[C---:B-1234-:R-:W-:Y:S02]  /*4d20*/  @!P0 IMAD R13, R46.reuse, 0x3, R5 ;  /* 0x000000032e0d8824 */ /* 0x05efe400078e0205 */
[----:B------:R-:W-:-:S03]  /*4d30*/  @!P0 VIADD R12, R46, 0x1 ;  /* 0x000000012e0c8836 */ /* 0x000fc60000000000 */
[----:B------:R0:W-:Y:S01]  /*4d40*/  @!P0 STL.U8 [R13+0x1], R22 ;  /* 0x000001160d008387 */ /* 0x0001e20000100000 */
[----:B------:R-:W-:-:S03]  /*4d50*/  @!P0 IMAD.MOV.U32 R46, RZ, RZ, R12 ;  /* 0x000000ffff2e8224 */ /* 0x000fc600078e000c */
[----:B------:R0:W-:Y:S04]  /*4d60*/  @!P0 STL.U8 [R13], R10 ;  /* 0x0000000a0d008387 */ /* 0x0001e80000100000 */
[----:B------:R0:W-:Y:S02]  /*4d70*/  @!P0 STL.U8 [R13+0x2], RZ ;  /* 0x000002ff0d008387 */ /* 0x0001e40000100000 */
.L_x_35:
[----:B------:R-:W-:Y:S05]  /*4d80*/  @P6 BRA `(.L_x_13) ;  /* 0x00000004005c6947 */ /* 0x000fea0003800000 */
[----:B------:R-:W-:-:S06]  /*4d90*/  IMAD.IADD R11, R1, 0x1, R24 ;  /* 0x00000001010b7824 */ /* 0x000fcc00078e0218 */
[----:B------:R-:W5:Y:S02]  /*4da0*/  LDL.U8 R11, [R11+0x70] ;  /* 0x000070000b0b7983 */ /* 0x000f640000100000 */
[C---:B-----5:R-:W-:Y:S02]  /*4db0*/  LOP3.LUT P0, RZ, R11.reuse, 0xf, RZ, 0xc0, !PT ;  /* 0x0000000f0bff7812 */ /* 0x060fe4000780c0ff */
        /* <DEDUP_REMOVED lines=10> */
.L_x_14:
[----:B------:R-:W-:Y:S01]  /*4e60*/  IMAD.IADD R12, R23, 0x1, R22 ;  /* 0x00000001170c7824 */ /* 0x000fe200078e0216 */
[----:B------:R-:W-:Y:S03]  /*4e70*/  BSSY.RECONVERGENT B2, `(.L_x_36) ;  /* 0x0000022000027945 */ /* 0x000fe60003800200 */
[C---:B------:R-:W-:Y:S01]  /*4e80*/  IMAD R13, R12.reuse, 0x8, R35 ;  /* 0x000000080c0d7824 */ /* 0x040fe200078e0223 */
[----:B------:R-:W-:-:S04]  /*4e90*/  ISETP.GT.U32.AND P1, PT, R12, 0x7, PT ;  /* 0x000000070c00780c */ /* 0x000fc80003f24070 */
[----:B------:R-:W-:-:S04]  /*4ea0*/  SEL R12, R13, 0xffffffff, !P1 ;  /* 0xffffffff0d0c7807 */ /* 0x000fc80004800000 */
[----:B------:R-:W-:-:S13]  /*4eb0*/  ISETP.GT.U32.AND P0, PT, R12, 0x3f, PT ;  /* 0x0000003f0c00780c */ /* 0x000fda0003f04070 */
[----:B------:R-:W-:Y:S05]  /*4ec0*/  @P0 BRA `(.L_x_37) ;  /* 0x0000000000700947 */ /* 0x000fea0003800000 */
[----:B------:R-:W-:-:S06]  /*4ed0*/  IMAD.IADD R11, R1, 0x1, R12 ;  /* 0x00000001010b7824 */ /* 0x000fcc00078e020c */
[----:B------:R-:W2:Y:S02]  /*4ee0*/  LDL.U8 R11, [R11+0x70] ;  /* 0x000070000b0b7983 */ /* 0x000ea40000100000 */
[----:B--2---:R-:W-:-:S13]  /*4ef0*/  LOP3.LUT P0, RZ, R11, 0xf, RZ, 0xc0, !PT ;  /* 0x0000000f0bff7812 */ /* 0x004fda000780c0ff */
[----:B------:R-:W-:Y:S05]  /*4f00*/  @P0 BRA `(.L_x_37) ;  /* 0x0000000000600947 */ /* 0x000fea0003800000 */
[----:B------:R-:W-:Y:S02]  /*4f10*/  ISETP.GT.AND P2, PT, R46, 0xff, PT ;  /* 0x000000ff2e00780c */ /* 0x000fe40003f44270 */
[----:B------:R-:W-:-:S11]  /*4f20*/  ISETP.NE.AND P0, PT, R22, R21, PT ;  /* 0x000000151600720c */ /* 0x000fd60003f05270 */
[C---:B------:R-:W-:Y:S02]  /*4f30*/  @!P2 IMAD R15, R46.reuse, 0x3, R5 ;  /* 0x000000032e0fa824 */ /* 0x040fe400078e0205 */
[----:B------:R-:W-:-:S03]  /*4f40*/  @!P2 VIADD R11, R46, 0x1 ;  /* 0x000000012e0ba836 */ /* 0x000fc60000000000 */
[----:B------:R0:W-:Y:S01]  /*4f50*/  @!P2 STL.U8 [R15+0x1], R12 ;  /* 0x0000010c0f00a387 */ /* 0x0001e20000100000 */
[----:B------:R-:W-:-:S03]  /*4f60*/  @!P2 IMAD.MOV.U32 R46, RZ, RZ, R11 ;  /* 0x000000ffff2ea224 */ /* 0x000fc600078e000b */
[----:B------:R0:W-:Y:S04]  /*4f70*/  @!P2 STL.U8 [R15], R10 ;  /* 0x0000000a0f00a387 */ /* 0x0001e80000100000 */
[----:B------:R0:W-:Y:S01]  /*4f80*/  @!P2 STL.U8 [R15+0x2], RZ ;  /* 0x000002ff0f00a387 */ /* 0x0001e20000100000 */
[----:B------:R-:W-:Y:S05]  /*4f90*/  @P0 BRA `(.L_x_37) ;  /* 0x00000000003c0947 */ /* 0x000fea0003800000 */
[C---:B0-----:R-:W-:Y:S01]  /*4fa0*/  IMAD R12, R32.reuse, 0x8, R35 ;  /* 0x00000008200c7824 */ /* 0x041fe200078e0223 */
[----:B------:R-:W-:-:S04]  /*4fb0*/  ISETP.GT.U32.AND P0, PT, R32, 0x7, PT ;  /* 0x000000072000780c */ /* 0x000fc80003f04070 */
[----:B------:R-:W-:-:S04]  /*4fc0*/  SEL R12, R12, 0xffffffff, !P0 ;  /* 0xffffffff0c0c7807 */ /* 0x000fc80004000000 */
[----:B------:R-:W-:-:S13]  /*4fd0*/  ISETP.GT.U32.AND P0, PT, R12, 0x3f, PT ;  /* 0x0000003f0c00780c */ /* 0x000fda0003f04070 */
[----:B------:R-:W-:Y:S05]  /*4fe0*/  @P0 BRA `(.L_x_37) ;  /* 0x0000000000280947 */ /* 0x000fea0003800000 */
[----:B------:R-:W-:-:S06]  /*4ff0*/  IMAD.IADD R11, R1, 0x1, R12 ;  /* 0x00000001010b7824 */ /* 0x000fcc00078e020c */
[----:B------:R-:W2:Y:S02]  /*5000*/  LDL.U8 R11, [R11+0x70] ;  /* 0x000070000b0b7983 */ /* 0x000ea40000100000 */
[----:B--2---:R-:W-:-:S04]  /*5010*/  LOP3.LUT P0, RZ, R11, 0xf, RZ, 0xc0, !PT ;  /* 0x0000000f0bff7812 */ /* 0x004fc8000780c0ff */
[----:B------:R-:W-:-:S13]  /*5020*/  ISETP.GT.OR P0, PT, R46, 0xff, P0 ;  /* 0x000000ff2e00780c */ /* 0x000fda0000704670 */
[C---:B------:R-:W-:Y:S02]  /*5030*/  @!P0 IMAD R15, R46.reuse, 0x3, R5 ;  /* 0x000000032e0f8824 */ /* 0x040fe400078e0205 */
[----:B------:R-:W-:-:S03]  /*5040*/  @!P0 VIADD R14, R46, 0x1 ;  /* 0x000000012e0e8836 */ /* 0x000fc60000000000 */
[----:B------:R1:W-:Y:S01]  /*5050*/  @!P0 STL.U8 [R15+0x1], R12 ;  /* 0x0000010c0f008387 */ /* 0x0003e20000100000 */
[----:B------:R-:W-:-:S03]  /*5060*/  @!P0 IMAD.MOV.U32 R46, RZ, RZ, R14 ;  /* 0x000000ffff2e8224 */ /* 0x000fc600078e000e */
[----:B------:R1:W-:Y:S04]  /*5070*/  @!P0 STL.U8 [R15], R10 ;  /* 0x0000000a0f008387 */ /* 0x0003e80000100000 */
[----:B------:R1:W-:Y:S02]  /*5080*/  @!P0 STL.U8 [R15+0x2], RZ ;  /* 0x000002ff0f008387 */ /* 0x0003e40000100000 */
.L_x_37:
[----:B------:R-:W-:Y:S05]  /*5090*/  BSYNC.RECONVERGENT B2 ;  /* 0x0000000000027941 */ /* 0x000fea0003800200 */
.L_x_36:
[----:B------:R-:W-:Y:S01]  /*50a0*/  VIADD R11, R13, 0xffffffff ;  /* 0xffffffff0d0b7836 */ /* 0x000fe20000000000 */
[----:B------:R-:W-:Y:S01]  /*50b0*/  ISETP.NE.AND P0, PT, R35, RZ, PT ;  /* 0x000000ff2300720c */ /* 0x000fe20003f05270 */
[----:B01----:R-:W-:Y:S01]  /*50c0*/  VIADD R12, R13, 0x1 ;  /* 0x000000010d0c7836 */ /* 0x003fe20000000000 */
[----:B------:R-:W-:Y:S01]  /*50d0*/  ISETP.NE.AND P2, PT, R35, 0x7, PT ;  /* 0x000000072300780c */ /* 0x000fe20003f45270 */
[----:B------:R-:W-:Y:S01]  /*50e0*/  BSSY.RECONVERGENT B2, `(.L_x_38) ;  /* 0x0000014000027945 */ /* 0x000fe20003800200 */
[----:B------:R-:W-:Y:S02]  /*50f0*/  SEL R11, R11, 0xffffffff, P0 ;  /* 0xffffffff0b0b7807 */ /* 0x000fe40000000000 */
[----:B------:R-:W-:Y:S02]  /*5100*/  SEL R14, R12, 0xffffffff, P2 ;  /* 0xffffffff0c0e7807 */ /* 0x000fe40001000000 */
[----:B------:R-:W-:Y:S02]  /*5110*/  SEL R12, R11, 0xffffffff, !P1 ;  /* 0xffffffff0b0c7807 */ /* 0x000fe40004800000 */
[----:B------:R-:W-:-:S02]  /*5120*/  SEL R14, R14, 0xffffffff, !P1 ;  /* 0xffffffff0e0e7807 */ /* 0x000fc40004800000 */
[----:B------:R-:W-:Y:S02]  /*5130*/  ISETP.GT.U32.AND P0, PT, R12, 0x3f, PT ;  /* 0x0000003f0c00780c */ /* 0x000fe40003f04070 */
[----:B------:R-:W-:-:S11]  /*5140*/  ISETP.GT.U32.AND P1, PT, R14, 0x3f, PT ;  /* 0x0000003f0e00780c */ /* 0x000fd60003f24070 */
[----:B------:R-:W-:Y:S05]  /*5150*/  @P0 BRA `(.L_x_39) ;  /* 0x0000000000300947 */ /* 0x000fea0003800000 */
[----:B------:R-:W-:-:S06]  /*5160*/  IMAD.IADD R11, R1, 0x1, R12 ;  /* 0x00000001010b7824 */ /* 0x000fcc00078e020c */
[----:B------:R-:W2:Y:S02]  /*5170*/  LDL.U8 R11, [R11+0x70] ;  /* 0x000070000b0b7983 */ /* 0x000ea40000100000 */
[C---:B--2---:R-:W-:Y:S02]  /*5180*/  LOP3.LUT P0, RZ, R11.reuse, 0xf, RZ, 0xc0, !PT ;  /* 0x0000000f0bff7812 */ /* 0x044fe4000780c0ff */
[----:B------:R-:W-:-:S04]  /*5190*/  LOP3.LUT R16, R11, 0x80, RZ, 0xc0, !PT ;  /* 0x000000800b107812 */ /* 0x000fc800078ec0ff */
[----:B------:R-:W-:-:S04]  /*51a0*/  ISETP.EQ.OR P0, PT, R16, R33, !P0 ;  /* 0x000000211000720c */ /* 0x000fc80004702670 */
[----:B------:R-:W-:-:S13]  /*51b0*/  ISETP.GT.OR P0, PT, R46, 0xff, P0 ;  /* 0x000000ff2e00780c */ /* 0x000fda0000704670 */
[C---:B------:R-:W-:Y:S02]  /*51c0*/  @!P0 IMAD R15, R46.reuse, 0x3, R5 ;  /* 0x000000032e0f8824 */ /* 0x040fe400078e0205 */
[----:B------:R-:W-:-:S03]  /*51d0*/  @!P0 VIADD R13, R46, 0x1 ;  /* 0x000000012e0d8836 */ /* 0x000fc60000000000 */
[----:B------:R0:W-:Y:S01]  /*51e0*/  @!P0 STL.U8 [R15+0x1], R12 ;  /* 0x0000010c0f008387 */ /* 0x0001e20000100000 */
[----:B------:R-:W-:-:S03]  /*51f0*/  @!P0 IMAD.MOV.U32 R46, RZ, RZ, R13 ;  /* 0x000000ffff2e8224 */ /* 0x000fc600078e000d */
[----:B------:R0:W-:Y:S04]  /*5200*/  @!P0 STL.U8 [R15], R10 ;  /* 0x0000000a0f008387 */ /* 0x0001e80000100000 */
[----:B------:R0:W-:Y:S02]  /*5210*/  @!P0 STL.U8 [R15+0x2], RZ ;  /* 0x000002ff0f008387 */ /* 0x0001e40000100000 */
.L_x_39:
[----:B------:R-:W-:Y:S05]  /*5220*/  BSYNC.RECONVERGENT B2 ;  /* 0x0000000000027941 */ /* 0x000fea0003800200 */
.L_x_38:
[----:B------:R-:W-:Y:S05]  /*5230*/  @P1 BRA `(.L_x_13) ;  /* 0x0000000000301947 */ /* 0x000fea0003800000 */
[----:B------:R-:W-:-:S06]  /*5240*/  IMAD.IADD R11, R1, 0x1, R14 ;  /* 0x00000001010b7824 */ /* 0x000fcc00078e020e */
[----:B------:R-:W2:Y:S02]  /*5250*/  LDL.U8 R11, [R11+0x70] ;  /* 0x000070000b0b7983 */ /* 0x000ea40000100000 */
[C---:B--2---:R-:W-:Y:S02]  /*5260*/  LOP3.LUT P0, RZ, R11.reuse, 0xf, RZ, 0xc0, !PT ;  /* 0x0000000f0bff7812 */ /* 0x044fe4000780c0ff */
[----:B0-----:R-:W-:-:S04]  /*5270*/  LOP3.LUT R12, R11, 0x80, RZ, 0xc0, !PT ;  /* 0x000000800b0c7812 */ /* 0x001fc800078ec0ff */
        /* <DEDUP_REMOVED lines=8> */
.L_x_13:
[----:B------:R-:W-:Y:S05]  /*5300*/  BSYNC.RECONVERGENT B1 ;  /* 0x0000000000017941 */ /* 0x000fea0003800200 */
.L_x_12:
[----:B01234-:R-:W-:-:S05]  /*5310*/  VIADD R10, R10, 0x1 ;  /* 0x000000010a0a7836 */ /* 0x01ffca0000000000 */
[----:B------:R-:W-:-:S13]  /*5320*/  ISETP.NE.AND P0, PT, R10, 0x40, PT ;  /* 0x000000400a00780c */ /* 0x000fda0003f05270 */
[----:B------:R-:W-:Y:S05]  /*5330*/  @P0 BRA `(.L_x_40) ;  /* 0xffffffd800d40947 */ /* 0x000fea000383ffff */
[----:B------:R-:W2:Y:S04]  /*5340*/  LDL.U16 R47, [R1+0xae] ;  /* 0x0000ae00012f7983 */ /* 0x000ea80000100400 */
[----:B------:R-:W3:Y:S04]  /*5350*/  LDL.U16 R10, [R1+0xac] ;  /* 0x0000ac00010a7983 */ /* 0x000ee80000100400 */
[----:B------:R-:W4:Y:S04]  /*5360*/  LDL.U16 R11, [R1+0xaa] ;  /* 0x0000aa00010b7983 */ /* 0x000f280000100400 */
[----:B------:R-:W5:Y:S04]  /*5370*/  LDL.U16 R12, [R1+0xa8] ;  /* 0x0000a800010c7983 */ /* 0x000f680000100400 */
        /* <DEDUP_REMOVED lines=27> */
[----:B------:R-:W5:Y:S01]  /*5530*/  LDL.U16 R40, [R1+0x70] ;  /* 0x0000700001287983 */ /* 0x000f620000100400 */
[----:B------:R-:W-:Y:S01]  /*5540*/  IMAD.MOV.U32 R109, RZ, RZ, 0x1 ;  /* 0x00000001ff6d7424 */ /* 0x000fe200078e00ff */
[----:B--2---:R-:W-:-:S02]  /*5550*/  PRMT R41, R47, 0x7770, RZ ;  /* 0x000077702f297816 */ /* 0x004fc400000000ff */
[----:B------:R-:W-:Y:S02]  /*5560*/  PRMT R43, R47, 0x7771, RZ ;  /* 0x000077712f2b7816 */ /* 0x000fe400000000ff */
[----:B------:R-:W-:Y:S02]  /*5570*/  LOP3.LUT R41, R41, 0x8f, RZ, 0xc0, !PT ;  /* 0x0000008f29297812 */ /* 0x000fe400078ec0ff */
[----:B---3--:R-:W-:Y:S02]  /*5580*/  PRMT R42, R10, 0x7771, RZ ;  /* 0x000077710a2a7816 */ /* 0x008fe400000000ff */
[----:B------:R-:W-:Y:S02]  /*5590*/  LOP3.LUT R43, R43, 0x8f, RZ, 0xc0, !PT ;  /* 0x0000008f2b2b7812 */ /* 0x000fe400078ec0ff */
[C---:B------:R-:W-:Y:S02]  /*55a0*/  ISETP.NE.AND P0, PT, R41.reuse, 0x86, PT ;  /* 0x000000862900780c */ /* 0x040fe40003f05270 */
[----:B------:R-:W-:-:S02]  /*55b0*/  ISETP.NE.AND P1, PT, R41, 0x6, PT ;  /* 0x000000062900780c */ /* 0x000fc40003f25270 */
[----:B------:R-:W-:Y:S02]  /*55c0*/  PRMT R41, R10, 0x7770, RZ ;  /* 0x000077700a297816 */ /* 0x000fe400000000ff */
[----:B------:R-:W-:Y:S02]  /*55d0*/  LOP3.LUT R42, R42, 0x8f, RZ, 0xc0, !PT ;  /* 0x0000008f2a2a7812 */ /* 0x000fe400078ec0ff */
[C---:B------:R-:W-:Y:S02]  /*55e0*/  ISETP.NE.AND P0, PT, R43.reuse, 0x86, P0 ;  /* 0x000000862b00780c */ /* 0x040fe40000705270 */
[----:B------:R-:W-:Y:S02]  /*55f0*/  ISETP.NE.AND P1, PT, R43, 0x6, P1 ;  /* 0x000000062b00780c */ /* 0x000fe40000f25270 */
[----:B----4-:R-:W-:Y:S02]  /*5600*/  PRMT R43, R11, 0x7771, RZ ;  /* 0x000077710b2b7816 */ /* 0x010fe400000000ff */
[----:B------:R-:W-:-:S02]  /*5610*/  LOP3.LUT R49, R41, 0x8f, RZ, 0xc0, !PT ;  /* 0x0000008f29317812 */ /* 0x000fc400078ec0ff */
[C---:B------:R-:W-:Y:S02]  /*5620*/  ISETP.NE.AND P0, PT, R42.reuse, 0x86, P0 ;  /* 0x000000862a00780c */ /* 0x040fe40000705270 */
[----:B------:R-:W-:Y:S02]  /*5630*/  ISETP.NE.AND P1, PT, R42, 0x6, P1 ;  /* 0x000000062a00780c */ /* 0x000fe40000f25270 */
[----:B------:R-:W-:Y:S02]  /*5640*/  PRMT R41, R11, 0x7770, RZ ;  /* 0x000077700b297816 */ /* 0x000fe400000000ff */
[----:B------:R-:W-:Y:S02]  /*5650*/  LOP3.LUT R48, R43, 0x8f, RZ, 0xc0, !PT ;  /* 0x0000008f2b307812 */ /* 0x000fe400078ec0ff */
[C---:B------:R-:W-:Y:S02]  /*5660*/  ISETP.NE.AND P0, PT, R49.reuse, 0x86, P0 ;  /* 0x000000863100780c */ /* 0x040fe40000705270 */
[----:B------:R-:W-:-:S02]  /*5670*/  ISETP.NE.AND P1, PT, R49, 0x6, P1 ;  /* 0x000000063100780c */ /* 0x000fc40000f25270 */
[----:B-----5:R-:W-:Y:S02]  /*5680*/  PRMT R42, R12, 0x7771, RZ ;  /* 0x000077710c2a7816 */ /* 0x020fe400000000ff */
[----:B------:R-:W-:Y:S02]  /*5690*/  LOP3.LUT R43, R41, 0x8f, RZ, 0xc0, !PT ;  /* 0x0000008f292b7812 */ /* 0x000fe400078ec0ff */
[C---:B------:R-:W-:Y:S02]  /*56a0*/  ISETP.NE.AND P0, PT, R48.reuse, 0x86, P0 ;  /* 0x000000863000780c */ /* 0x040fe40000705270 */
[----:B------:R-:W-:Y:S02]  /*56b0*/  ISETP.NE.AND P1, PT, R48, 0x6, P1 ;  /* 0x000000063000780c */ /* 0x000fe40000f25270 */
[----:B------:R-:W-:Y:S02]  /*56c0*/  PRMT R41, R12, 0x7770, RZ ;  /* 0x000077700c297816 */ /* 0x000fe400000000ff */
[----:B------:R-:W-:-:S02]  /*56d0*/  LOP3.LUT R48, R42, 0x8f, RZ, 0xc0, !PT ;  /* 0x0000008f2a307812 */ /* 0x000fc400078ec0ff */
[C---:B------:R-:W-:Y:S02]  /*56e0*/  ISETP.NE.AND P0, PT, R43.reuse, 0x86, P0 ;  /* 0x000000862b00780c */ /* 0x040fe40000705270 */
[----:B------:R-:W-:Y:S02]  /*56f0*/  ISETP.NE.AND P1, PT, R43, 0x6, P1 ;  /* 0x000000062b00780c */ /* 0x000fe40000f25270 */
[----:B------:R-:W-:Y:S02]  /*5700*/  PRMT R42, R13, 0x7771, RZ ;  /* 0x000077710d2a7816 */ /* 0x000fe400000000ff */
[----:B------:R-:W-:Y:S02]  /*5710*/  LOP3.LUT R43, R41, 0x8f, RZ, 0xc0, !PT ;  /* 0x0000008f292b7812 */ /* 0x000fe400078ec0ff */
[C---:B------:R-:W-:Y:S02]  /*5720*/  ISETP.NE.AND P0, PT, R48.reuse, 0x86, P0 ;  /* 0x000000863000780c */ /* 0x040fe40000705270 */
[----:B------:R-:W-:-:S02]  /*5730*/  ISETP.NE.AND P1, PT, R48, 0x6, P1 ;  /* 0x000000063000780c */ /* 0x000fc40000f25270 */
[----:B------:R-:W-:Y:S02]  /*5740*/  PRMT R41, R13, 0x7770, RZ ;  /* 0x000077700d297816 */ /* 0x000fe400000000ff */
        /* <DEDUP_REMOVED lines=219> */
[----:B------:R-:W-:Y:S02]  /*6500*/  LOP3.LUT R41, R41, 0x8f, RZ, 0xc0, !PT ;  /* 0x0000008f29297812 */ /* 0x000fe400078ec0ff */
[----:B------:R-:W-:-:S02]  /*6510*/  ISETP.NE.AND P0, PT, R42, 0x86, P0 ;  /* 0x000000862a00780c */ /* 0x000fc40000705270 */
[----:B------:R-:W-:Y:S02]  /*6520*/  ISETP.NE.AND P1, PT, R42, 0x6, P1 ;  /* 0x000000062a00780c */ /* 0x000fe40000f25270 */
[C---:B------:R-:W-:Y:S02]  /*6530*/  ISETP.NE.AND P0, PT, R41.reuse, 0x86, P0 ;  /* 0x000000862900780c */ /* 0x040fe40000705270 */
[----:B------:R-:W-:-:S04]  /*6540*/  ISETP.NE.AND P1, PT, R41, 0x6, P1 ;  /* 0x000000062900780c */ /* 0x000fc80000f25270 */
[----:B------:R-:W-:Y:S02]  /*6550*/  PLOP3.LUT P0, PT, P1, P0, PT, 0xf8, 0x8f ;  /* 0x00000000008f781c */ /* 0x000fe40000f01f70 */
[----:B------:R-:W-:-:S11]  /*6560*/  SEL R109, R109, 0x2, !P1 ;  /* 0x000000026d6d7807 */ /* 0x000fd60004800000 */
[----:B------:R-:W-:Y:S05]  /*6570*/  @P0 BRA `(.L_x_41) ;  /* 0x0000007400700947 */ /* 0x000fea0003800000 */
[----:B------:R-:W-:Y:S02]  /*6580*/  ISETP.NE.AND P0, PT, R46, RZ, PT ;  /* 0x000000ff2e00720c */ /* 0x000fe40003f05270 */
[C---:B------:R-:W-:Y:S02]  /*6590*/  PRMT R80, R40.reuse, 0x8880, RZ ;  /* 0x0000888028507816 */ /* 0x040fe400000000ff */
[----:B------:R-:W-:Y:S02]  /*65a0*/  PRMT R79, R40, 0x9991, RZ ;  /* 0x00009991284f7816 */ /* 0x000fe400000000ff */
[C---:B------:R-:W-:Y:S02]  /*65b0*/  PRMT R78, R39.reuse, 0x8880, RZ ;  /* 0x00008880274e7816 */ /* 0x040fe400000000ff */
[----:B------:R-:W-:Y:S02]  /*65c0*/  PRMT R77, R39, 0x9991, RZ ;  /* 0x00009991274d7816 */ /* 0x000fe400000000ff */
[----:B------:R-:W-:-:S02]  /*65d0*/  PRMT R76, R38, 0x8880, RZ ;  /* 0x00008880264c7816 */ /* 0x000fc400000000ff */
[----:B------:R-:W-:Y:S02]  /*65e0*/  PRMT R75, R38, 0x9991, RZ ;  /* 0x00009991264b7816 */ /* 0x000fe400000000ff */
        /* <DEDUP_REMOVED lines=121> */
[----:B------:R-:W-:Y:S01]  /*6d80*/  PRMT R90, R90, 0x7710, RZ ;  /* 0x000077105a5a7816 */ /* 0x000fe200000000ff */
[----:B------:R-:W-:Y:S06]  /*6d90*/  @!P0 BRA `(.L_x_42) ;  /* 0x0000004c00808947 */ /* 0x000fec0003800000 */
[----:B------:R-:W-:Y:S01]  /*6da0*/  LOP3.LUT R2, R2, 0xffff, RZ, 0xc0, !PT ;  /* 0x0000ffff02027812 */ /* 0x000fe200078ec0ff */
[----:B------:R-:W-:-:S03]  /*6db0*/  IMAD.MOV.U32 R109, RZ, RZ, 0x3 ;  /* 0x00000003ff6d7424 */ /* 0x000fc600078e00ff */
[----:B------:R-:W-:-:S13]  /*6dc0*/  ISETP.GT.U32.AND P0, PT, R2, 0x63, PT ;  /* 0x000000630200780c */ /* 0x000fda0003f04070 */
[----:B------:R-:W-:Y:S05]  /*6dd0*/  @P0 BRA `(.L_x_41) ;  /* 0x0000006c00580947 */ /* 0x000fea0003800000 */
[----:B------:R-:W-:Y:S01]  /*6de0*/  LOP3.LUT P0, R112, R80, 0xf, RZ, 0xc0, !PT ;  /* 0x0000000f50707812 */ /* 0x000fe2000780c0ff */
[----:B------:R-:W-:Y:S01]  /*6df0*/  BSSY.RECONVERGENT B1, `(.L_x_43) ;  /* 0x0000012000017945 */ /* 0x000fe20003800200 */
[----:B------:R-:W-:Y:S02]  /*6e00*/  LOP3.LUT P4, R113, R79, 0xf, RZ, 0xc0, !PT ;  /* 0x0000000f4f717812 */ /* 0x000fe4000788c0ff */
[----:B------:R-:W-:Y:S02]  /*6e10*/  LOP3.LUT P1, R114, R78, 0xf, RZ, 0xc0, !PT ;  /* 0x0000000f4e727812 */ /* 0x000fe4000782c0ff */
[----:B------:R-:W-:Y:S02]  /*6e20*/  PLOP3.LUT P2, PT, PT, PT, PT, 0x8, 0x80 ;  /* 0x000000000080781c */ /* 0x000fe40003f4e170 */
[----:B------:R-:W-:Y:S02]  /*6e30*/  PRMT R111, RZ, 0x7610, R111 ;  /* 0x00007610ff6f7816 */ /* 0x000fe4000000006f */
[----:B------:R-:W-:-:S03]  /*6e40*/  PRMT R110, RZ, 0x7610, R110 ;  /* 0x00007610ff6e7816 */ /* 0x000fc6000000006e */
[----:B------:R-:W-:Y:S06]  /*6e50*/  @!P0 BRA `(.L_x_44) ;  /* 0x00000000002c8947 */ /* 0x000fec0003800000 */
[----:B------:R-:W-:Y:S01]  /*6e60*/  ISETP.NE.AND P0, PT, R112, 0x4, PT ;  /* 0x000000047000780c */ /* 0x000fe20003f05270 */
[----:B------:R-:W-:Y:S01]  /*6e70*/  IMAD.MOV.U32 R111, RZ, RZ, 0x1 ;  /* 0x00000001ff6f7424 */ /* 0x000fe200078e00ff */
[----:B------:R-:W-:Y:S02]  /*6e80*/  PRMT R2, R40, 0x8880, RZ ;  /* 0x0000888028027816 */ /* 0x000fe400000000ff */
[----:B------:R-:W-:Y:S02]  /*6e90*/  ISETP.EQ.OR P0, PT, R112, 0x1, !P0 ;  /* 0x000000017000780c */ /* 0x000fe40004702670 */
[----:B------:R-:W-:Y:S02]  /*6ea0*/  LOP3.LUT R80, R80, 0x80, RZ, 0xc0, !PT ;  /* 0x0000008050507812 */ /* 0x000fe400078ec0ff */
[----:B------:R-:W-:Y:S02]  /*6eb0*/  ISETP.GT.AND P2, PT, R2, -0x1, PT ;  /* 0xffffffff0200780c */ /* 0x000fe40003f44270 */
[----:B------:R-:W-:-:S04]  /*6ec0*/  SHF.R.U32.HI R80, RZ, 0x7, R80 ;  /* 0x00000007ff507819 */ /* 0x000fc80000011650 */
[----:B------:R-:W-:-:S03]  /*6ed0*/  PRMT R110, R80, 0x7610, R110 ;  /* 0x00007610506e7816 */ /* 0x000fc6000000006e */
[----:B------:R-:W-:-:S04]  /*6ee0*/  @!P0 ISETP.NE.AND P3, PT, R112, 0x5, PT ;  /* 0x000000057000880c */ /* 0x000fc80003f65270 */
[----:B------:R-:W-:-:S04]  /*6ef0*/  @!P0 SEL R2, RZ, 0x1, P3 ;  /* 0x00000001ff028807 */ /* 0x000fc80001800000 */
[----:B------:R-:W-:-:S07]  /*6f00*/  @!P0 PRMT R111, R2, 0x7610, R111 ;  /* 0x00007610026f8816 */ /* 0x000fce000000006f */
.L_x_44:
[----:B------:R-:W-:Y:S05]  /*6f10*/  BSYNC.RECONVERGENT B1 ;  /* 0x0000000000017941 */ /* 0x000fea0003800200 */
.L_x_43:
[----:B------:R-:W-:Y:S01]  /*6f20*/  BSSY.RECONVERGENT B1, `(.L_x_45) ;  /* 0x0000012000017945 */ /* 0x000fe20003800200 */
[----:B------:R-:W-:Y:S02]  /*6f30*/  SEL R2, RZ, 0x1, !P2 ;  /* 0x00000001ff027807 */ /* 0x000fe40005000000 */
[----:B------:R-:W-:Y:S01]  /*6f40*/  PRMT R80, R111, 0x7610, R80 ;  /* 0x000076106f507816 */ /* 0x000fe20000000050 */
[----:B------:R-:W-:Y:S06]  /*6f50*/  @!P4 BRA `(.L_x_46) ;  /* 0x000000000038c947 */ /* 0x000fec0003800000 */
[C---:B------:R-:W-:Y:S01]  /*6f60*/  ISETP.NE.AND P0, PT, R113.reuse, 0x4, PT ;  /* 0x000000047100780c */ /* 0x040fe20003f05270 */
[----:B------:R-:W-:Y:S01]  /*6f70*/  IMAD.MOV.U32 R80, RZ, RZ, 0x1 ;  /* 0x00000001ff507424 */ /* 0x000fe200078e00ff */
[----:B------:R-:W-:Y:S02]  /*6f80*/  PRMT R40, R40, 0x9991, RZ ;  /* 0x0000999128287816 */ /* 0x000fe400000000ff */
[----:B------:R-:W-:Y:S02]  /*6f90*/  ISETP.EQ.OR P0, PT, R113, 0x1, !P0 ;  /* 0x000000017100780c */ /* 0x000fe40004702670 */
[----:B------:R-:W-:Y:S01]  /*6fa0*/  ISETP.GT.AND P2, PT, R40, -0x1, PT ;  /* 0xffffffff2800780c */ /* 0x000fe20003f44270 */
[----:B------:R-:W-:Y:S01]  /*6fb0*/  VIADD R40, R2, 0x1 ;  /* 0x0000000102287836 */ /* 0x000fe20000000000 */
[----:B------:R-:W-:-:S04]  /*6fc0*/  LOP3.LUT R79, R79, 0x80, RZ, 0xc0, !PT ;  /* 0x000000804f4f7812 */ /* 0x000fc800078ec0ff */
[----:B------:R-:W-:-:S04]  /*6fd0*/  LEA.HI R79, R79, R110, RZ, 0x19 ;  /* 0x0000006e4f4f7211 */ /* 0x000fc800078fc8ff */
[----:B------:R-:W-:Y:S02]  /*6fe0*/  PRMT R110, R79, 0x7610, R110 ;  /* 0x000076104f6e7816 */ /* 0x000fe4000000006e */
[----:B------:R-:W-:Y:S01]  /*6ff0*/  @!P0 ISETP.NE.AND P3, PT, R113, 0x5, PT ;  /* 0x000000057100880c */ /* 0x000fe20003f65270 */
[----:B------:R-:W-:-:S03]  /*7000*/  @!P2 IMAD.MOV R40, RZ, RZ, R2 ;  /* 0x000000ffff28a224 */ /* 0x000fc600078e0202 */
[----:B------:R-:W-:Y:S01]  /*7010*/  @!P0 SEL R111, R111, 0x1, P3 ;  /* 0x000000016f6f8807 */ /* 0x000fe20001800000 */
[----:B------:R-:W-:-:S03]  /*7020*/  IMAD.MOV.U32 R2, RZ, RZ, R40 ;  /* 0x000000ffff027224 */ /* 0x000fc600078e0028 */
[----:B------:R-:W-:-:S07]  /*7030*/  @!P0 PRMT R80, R111, 0x7610, R80 ;  /* 0x000076106f508816 */ /* 0x000fce0000000050 */
.L_x_46:
[----:B------:R-:W-:Y:S05]  /*7040*/  BSYNC.RECONVERGENT B1 ;  /* 0x0000000000017941 */ /* 0x000fea0003800200 */
.L_x_45:
[----:B------:R-:W-:Y:S01]  /*7050*/  BSSY.RECONVERGENT B1, `(.L_x_47) ;  /* 0x0000016000017945 */ /* 0x000fe20003800200 */
[----:B------:R-:W-:Y:S02]  /*7060*/  LOP3.LUT P3, R116, R77, 0xf, RZ, 0xc0, !PT ;  /* 0x0000000f4d747812 */ /* 0x000fe4000786c0ff */
[----:B------:R-:W-:Y:S02]  /*7070*/  LOP3.LUT P4, R115, R76, 0xf, RZ, 0xc0, !PT ;  /* 0x0000000f4c737812 */ /* 0x000fe4000788c0ff */
[----:B------:R-:W-:Y:S02]  /*7080*/  LOP3.LUT P5, R113, R75, 0xf, RZ, 0xc0, !PT ;  /* 0x0000000f4b717812 */ /* 0x000fe400078ac0ff */
[----:B------:R-:W-:Y:S02]  /*7090*/  LOP3.LUT P6, R111, R74, 0xf, RZ, 0xc0, !PT ;  /* 0x0000000f4a6f7812 */ /* 0x000fe400078cc0ff */
[----:B------:R-:W-:Y:S02]  /*70a0*/  LOP3.LUT P2, R112, R73, 0xf, RZ, 0xc0, !PT ;  /* 0x0000000f49707812 */ /* 0x000fe4000784c0ff */
[----:B------:R-:W-:-:S02]  /*70b0*/  LOP3.LUT R79, R110, 0xffff, RZ, 0xc0, !PT ;  /* 0x0000ffff6e4f7812 */ /* 0x000fc400078ec0ff */
[----:B------:R-:W-:Y:S01]  /*70c0*/  PRMT R40, R80, 0x7610, R40 ;  /* 0x0000761050287816 */ /* 0x000fe20000000028 */
[----:B------:R-:W-:Y:S08]  /*70d0*/  @!P1 BRA `(.L_x_48) ;  /* 0x0000000000349947 */ /* 0x000ff00003800000 */
[C---:B------:R-:W-:Y:S02]  /*70e0*/  ISETP.NE.AND P0, PT, R114.reuse, 0x4, PT ;  /* 0x000000047200780c */ /* 0x040fe40003f05270 */
[----:B------:R-:W-:Y:S02]  /*70f0*/  PRMT R40, R39, 0x8880, RZ ;  /* 0x0000888027287816 */ /* 0x000fe400000000ff */
[----:B------:R-:W-:Y:S02]  /*7100*/  ISETP.EQ.OR P0, PT, R114, 0x1, !P0 ;  /* 0x000000017200780c */ /* 0x000fe40004702670 */
[----:B------:R-:W-:-:S04]  /*7110*/  LOP3.LUT R78, R78, 0x80, RZ, 0xc0, !PT ;  /* 0x000000804e4e7812 */ /* 0x000fc800078ec0ff */
[----:B------:R-:W-:-:S07]  /*7120*/  LEA.HI R79, R78, R79, RZ, 0x19 ;  /* 0x0000004f4e4f7211 */ /* 0x000fce00078fc8ff */
[----:B------:R-:W-:-:S04]  /*7130*/  @!P0 ISETP.NE.AND P1, PT, R114, 0x5, PT ;  /* 0x000000057200880c */ /* 0x000fc80003f25270 */
[----:B------:R-:W-:Y:S01]  /*7140*/  @!P0 SEL R110, R80, 0x1, P1 ;  /* 0x00000001506e8807 */ /* 0x000fe20000800000 */
[----:B------:R-:W-:Y:S01]  /*7150*/  VIADD R80, R2, 0x1 ;  /* 0x0000000102507836 */ /* 0x000fe20000000000 */
[----:B------:R-:W-:Y:S01]  /*7160*/  ISETP.GT.AND P1, PT, R40, -0x1, PT ;  /* 0xffffffff2800780c */ /* 0x000fe20003f24270 */
[----:B------:R-:W-:-:S05]  /*7170*/  IMAD.MOV.U32 R40, RZ, RZ, 0x1 ;  /* 0x00000001ff287424 */ /* 0x000fca00078e00ff */
[----:B------:R-:W-:-:S07]  /*7180*/  @!P0 PRMT R40, R110, 0x7610, R40 ;  /* 0x000076106e288816 */ /* 0x000fce0000000028 */
[----:B------:R-:W-:-:S04]  /*7190*/  @!P1 IMAD.MOV R80, RZ, RZ, R2 ;  /* 0x000000ffff509224 */ /* 0x000fc800078e0202 */
[----:B------:R-:W-:-:S07]  /*71a0*/  IMAD.MOV.U32 R2, RZ, RZ, R80 ;  /* 0x000000ffff027224 */ /* 0x000fce00078e0050 */
.L_x_48:
[----:B------:R-:W-:Y:S05]  /*71b0*/  BSYNC.RECONVERGENT B1 ;  /* 0x0000000000017941 */ /* 0x000fea0003800200 */
.L_x_47:
[----:B------:R-:W-:Y:S01]  /*71c0*/  BSSY.RECONVERGENT B1, `(.L_x_49) ;  /* 0x0000010000017945 */ /* 0x000fe20003800200 */
[----:B------:R-:W-:-:S03]  /*71d0*/  PRMT R78, R40, 0x7610, R78 ;  /* 0x00007610284e7816 */ /* 0x000fc6000000004e */
[----:B------:R-:W-:Y:S05]  /*71e0*/  @!P3 BRA `(.L_x_50) ;  /* 0x000000000034b947 */ /* 0x000fea0003800000 */
[C---:B------:R-:W-:Y:S01]  /*71f0*/  ISETP.NE.AND P0, PT, R116.reuse, 0x4, PT ;  /* 0x000000047400780c */ /* 0x040fe20003f05270 */
[----:B------:R-:W-:Y:S01]  /*7200*/  IMAD.MOV.U32 R78, RZ, RZ, 0x1 ;  /* 0x00000001ff4e7424 */ /* 0x000fe200078e00ff */
[----:B------:R-:W-:Y:S02]  /*7210*/  PRMT R39, R39, 0x9991, RZ ;  /* 0x0000999127277816 */ /* 0x000fe400000000ff */
[----:B------:R-:W-:Y:S02]  /*7220*/  ISETP.EQ.OR P0, PT, R116, 0x1, !P0 ;  /* 0x000000017400780c */ /* 0x000fe40004702670 */
[----:B------:R-:W-:Y:S01]  /*7230*/  ISETP.GT.AND P1, PT, R39, -0x1, PT ;  /* 0xffffffff2700780c */ /* 0x000fe20003f24270 */
[----:B------:R-:W-:Y:S01]  /*7240*/  VIADD R39, R2, 0x1 ;  /* 0x0000000102277836 */ /* 0x000fe20000000000 */
[----:B------:R-:W-:-:S04]  /*7250*/  LOP3.LUT R80, R77, 0x80, RZ, 0xc0, !PT ;  /* 0x000000804d507812 */ /* 0x000fc800078ec0ff */
[----:B------:R-:W-:-:S05]  /*7260*/  LEA.HI R79, R80, R79, RZ, 0x19 ;  /* 0x0000004f504f7211 */ /* 0x000fca00078fc8ff */
[----:B------:R-:W-:Y:S02]  /*7270*/  @!P0 ISETP.NE.AND P3, PT, R116, 0x5, PT ;  /* 0x000000057400880c */ /* 0x000fe40003f65270 */
[----:B------:R-:W-:Y:S02]  /*7280*/  @!P1 IMAD.MOV R39, RZ, RZ, R2 ;  /* 0x000000ffff279224 */ /* 0x000fe400078e0202 */
[----:B------:R-:W-:Y:S02]  /*7290*/  @!P0 SEL R40, R40, 0x1, P3 ;  /* 0x0000000128288807 */ /* 0x000fe40001800000 */
[----:B------:R-:W-:Y:S02]  /*72a0*/  IMAD.MOV.U32 R2, RZ, RZ, R39 ;  /* 0x000000ffff027224 */ /* 0x000fe400078e0027 */
[----:B------:R-:W-:-:S07]  /*72b0*/  @!P0 PRMT R78, R40, 0x7610, R78 ;  /* 0x00007610284e8816 */ /* 0x000fce000000004e */
.L_x_50:
[----:B------:R-:W-:Y:S05]  /*72c0*/  BSYNC.RECONVERGENT B1 ;  /* 0x0000000000017941 */ /* 0x000fea0003800200 */
.L_x_49:
[----:B------:R-:W-:Y:S01]  /*72d0*/  BSSY.RECONVERGENT B1, `(.L_x_51) ;  /* 0x0000010000017945 */ /* 0x000fe20003800200 */
[----:B------:R-:W-:-:S03]  /*72e0*/  PRMT R39, R78, 0x7610, R39 ;  /* 0x000076104e277816 */ /* 0x000fc60000000027 */
[----:B------:R-:W-:Y:S05]  /*72f0*/  @!P4 BRA `(.L_x_52) ;  /* 0x000000000034c947 */ /* 0x000fea0003800000 */
[C---:B------:R-:W-:Y:S01]  /*7300*/  ISETP.NE.AND P0, PT, R115.reuse, 0x4, PT ;  /* 0x000000047300780c */ /* 0x040fe20003f05270 */
[----:B------:R-:W-:Y:S01]  /*7310*/  VIADD R40, R2, 0x1 ;  /* 0x0000000102287836 */ /* 0x000fe20000000000 */
[----:B------:R-:W-:Y:S02]  /*7320*/  PRMT R39, R38, 0x8880, RZ ;  /* 0x0000888026277816 */ /* 0x000fe400000000ff */
[----:B------:R-:W-:Y:S02]  /*7330*/  ISETP.EQ.OR P0, PT, R115, 0x1, !P0 ;  /* 0x000000017300780c */ /* 0x000fe40004702670 */
[----:B------:R-:W-:Y:S01]  /*7340*/  ISETP.GT.AND P1, PT, R39, -0x1, PT ;  /* 0xffffffff2700780c */ /* 0x000fe20003f24270 */
[----:B------:R-:W-:Y:S01]  /*7350*/  IMAD.MOV.U32 R39, RZ, RZ, 0x1 ;  /* 0x00000001ff277424 */ /* 0x000fe200078e00ff */
[----:B------:R-:W-:-:S04]  /*7360*/  LOP3.LUT R76, R76, 0x80, RZ, 0xc0, !PT ;  /* 0x000000804c4c7812 */ /* 0x000fc800078ec0ff */
[----:B------:R-:W-:-:S05]  /*7370*/  LEA.HI R79, R76, R79, RZ, 0x19 ;  /* 0x0000004f4c4f7211 */ /* 0x000fca00078fc8ff */
[----:B------:R-:W-:Y:S02]  /*7380*/  @!P0 ISETP.NE.AND P3, PT, R115, 0x5, PT ;  /* 0x000000057300880c */ /* 0x000fe40003f65270 */
[----:B------:R-:W-:Y:S02]  /*7390*/  @!P1 IMAD.MOV R40, RZ, RZ, R2 ;  /* 0x000000ffff289224 */ /* 0x000fe400078e0202 */
[----:B------:R-:W-:Y:S02]  /*73a0*/  @!P0 SEL R78, R78, 0x1, P3 ;  /* 0x000000014e4e8807 */ /* 0x000fe40001800000 */
[----:B------:R-:W-:Y:S02]  /*73b0*/  IMAD.MOV.U32 R2, RZ, RZ, R40 ;  /* 0x000000ffff027224 */ /* 0x000fe400078e0028 */
[----:B------:R-:W-:-:S07]  /*73c0*/  @!P0 PRMT R39, R78, 0x7610, R39 ;  /* 0x000076104e278816 */ /* 0x000fce0000000027 */
.L_x_52:
[----:B------:R-:W-:Y:S05]  /*73d0*/  BSYNC.RECONVERGENT B1 ;  /* 0x0000000000017941 */ /* 0x000fea0003800200 */
.L_x_51:
[----:B------:R-:W-:Y:S01]  /*73e0*/  BSSY.RECONVERGENT B1, `(.L_x_53) ;  /* 0x0000010000017945 */ /* 0x000fe20003800200 */
[----:B------:R-:W-:-:S03]  /*73f0*/  PRMT R40, R39, 0x7610, R40 ;  /* 0x0000761027287816 */ /* 0x000fc60000000028 */
[----:B------:R-:W-:Y:S05]  /*7400*/  @!P5 BRA `(.L_x_54) ;  /* 0x000000000034d947 */ /* 0x000fea0003800000 */
[C---:B------:R-:W-:Y:S01]  /*7410*/  ISETP.NE.AND P0, PT, R113.reuse, 0x4, PT ;  /* 0x000000047100780c */ /* 0x040fe20003f05270 */
[----:B------:R-:W-:Y:S01]  /*7420*/  IMAD.MOV.U32 R40, RZ, RZ, 0x1 ;  /* 0x00000001ff287424 */ /* 0x000fe200078e00ff */
[----:B------:R-:W-:Y:S01]  /*7430*/  PRMT R38, R38, 0x9991, RZ ;  /* 0x0000999126267816 */ /* 0x000fe200000000ff */
[----:B------:R-:W-:Y:S01]  /*7440*/  VIADD R76, R2, 0x1 ;  /* 0x00000001024c7836 */ /* 0x000fe20000000000 */
[----:B------:R-:W-:Y:S02]  /*7450*/  ISETP.EQ.OR P0, PT, R113, 0x1, !P0 ;  /* 0x000000017100780c */ /* 0x000fe40004702670 */
[----:B------:R-:W-:Y:S02]  /*7460*/  ISETP.GT.AND P1, PT, R38, -0x1, PT ;  /* 0xffffffff2600780c */ /* 0x000fe40003f24270 */
[----:B------:R-:W-:-:S04]  /*7470*/  LOP3.LUT R38, R75, 0x80, RZ, 0xc0, !PT ;  /* 0x000000804b267812 */ /* 0x000fc800078ec0ff */
[----:B------:R-:W-:-:S05]  /*7480*/  LEA.HI R79, R38, R79, RZ, 0x19 ;  /* 0x0000004f264f7211 */ /* 0x000fca00078fc8ff */
[----:B------:R-:W-:Y:S02]  /*7490*/  @!P0 ISETP.NE.AND P3, PT, R113, 0x5, PT ;  /* 0x000000057100880c */ /* 0x000fe40003f65270 */
[----:B------:R-:W-:Y:S02]  /*74a0*/  @!P1 IMAD.MOV R76, RZ, RZ, R2 ;  /* 0x000000ffff4c9224 */ /* 0x000fe400078e0202 */
[----:B------:R-:W-:Y:S02]  /*74b0*/  @!P0 SEL R39, R39, 0x1, P3 ;  /* 0x0000000127278807 */ /* 0x000fe40001800000 */
[----:B------:R-:W-:Y:S02]  /*74c0*/  IMAD.MOV.U32 R2, RZ, RZ, R76 ;  /* 0x000000ffff027224 */ /* 0x000fe400078e004c */
[----:B------:R-:W-:-:S07]  /*74d0*/  @!P0 PRMT R40, R39, 0x7610, R40 ;  /* 0x0000761027288816 */ /* 0x000fce0000000028 */
.L_x_54:
[----:B------:R-:W-:Y:S05]  /*74e0*/  BSYNC.RECONVERGENT B1 ;  /* 0x0000000000017941 */ /* 0x000fea0003800200 */
.L_x_53:
[----:B------:R-:W-:Y:S01]  /*74f0*/  BSSY.RECONVERGENT B1, `(.L_x_55) ;  /* 0x0000014000017945 */ /* 0x000fe20003800200 */
[----:B------:R-:W-:Y:S02]  /*7500*/  LOP3.LUT P3, R78, R72, 0xf, RZ, 0xc0, !PT ;  /* 0x0000000f484e7812 */ /* 0x000fe4000786c0ff */
[----:B------:R-:W-:Y:S02]  /*7510*/  LOP3.LUT P4, R77, R71, 0xf, RZ, 0xc0, !PT ;  /* 0x0000000f474d7812 */ /* 0x000fe4000788c0ff */
[----:B------:R-:W-:Y:S02]  /*7520*/  LOP3.LUT P5, R76, R70, 0xf, RZ, 0xc0, !PT ;  /* 0x0000000f464c7812 */ /* 0x000fe400078ac0ff */
[----:B------:R-:W-:Y:S02]  /*7530*/  LOP3.LUT P1, R75, R69, 0xf, RZ, 0xc0, !PT ;  /* 0x0000000f454b7812 */ /* 0x000fe4000782c0ff */
[----:B------:R-:W-:Y:S01]  /*7540*/  PRMT R38, R40, 0x7610, R38 ;  /* 0x0000761028267816 */ /* 0x000fe20000000026 */
[----:B------:R-:W-:Y:S10]  /*7550*/  @!P6 BRA `(.L_x_56) ;  /* 0x000000000034e947 */ /* 0x000ff40003800000 */
[----:B------:R-:W-:Y:S01]  /*7560*/  ISETP.NE.AND P0, PT, R111, 0x4, PT ;  /* 0x000000046f00780c */ /* 0x000fe20003f05270 */
[----:B------:R-:W-:Y:S01]  /*7570*/  VIADD R39, R2, 0x1 ;  /* 0x0000000102277836 */ /* 0x000fe20000000000 */
[----:B------:R-:W-:Y:S02]  /*7580*/  PRMT R38, R37, 0x8880, RZ ;  /* 0x0000888025267816 */ /* 0x000fe400000000ff */
[----:B------:R-:W-:Y:S02]  /*7590*/  ISETP.EQ.OR P0, PT, R111, 0x1, !P0 ;  /* 0x000000016f00780c */ /* 0x000fe40004702670 */
[----:B------:R-:W-:-:S04]  /*75a0*/  LOP3.LUT R74, R74, 0x80, RZ, 0xc0, !PT ;  /* 0x000000804a4a7812 */ /* 0x000fc800078ec0ff */
[----:B------:R-:W-:-:S07]  /*75b0*/  LEA.HI R79, R74, R79, RZ, 0x19 ;  /* 0x0000004f4a4f7211 */ /* 0x000fce00078fc8ff */
[----:B------:R-:W-:-:S04]  /*75c0*/  @!P0 ISETP.NE.AND P6, PT, R111, 0x5, PT ;  /* 0x000000056f00880c */ /* 0x000fc80003fc5270 */
[----:B------:R-:W-:Y:S02]  /*75d0*/  @!P0 SEL R40, R40, 0x1, P6 ;  /* 0x0000000128288807 */ /* 0x000fe40003000000 */
[----:B------:R-:W-:Y:S01]  /*75e0*/  ISETP.GT.AND P6, PT, R38, -0x1, PT ;  /* 0xffffffff2600780c */ /* 0x000fe20003fc4270 */
[----:B------:R-:W-:-:S05]  /*75f0*/  IMAD.MOV.U32 R38, RZ, RZ, 0x1 ;  /* 0x00000001ff267424 */ /* 0x000fca00078e00ff */
[----:B------:R-:W-:-:S07]  /*7600*/  @!P0 PRMT R38, R40, 0x7610, R38 ;  /* 0x0000761028268816 */ /* 0x000fce0000000026 */
[----:B------:R-:W-:-:S04]  /*7610*/  @!P6 IMAD.MOV R39, RZ, RZ, R2 ;  /* 0x000000ffff27e224 */ /* 0x000fc800078e0202 */
[----:B------:R-:W-:-:S07]  /*7620*/  IMAD.MOV.U32 R2, RZ, RZ, R39 ;  /* 0x000000ffff027224 */ /* 0x000fce00078e0027 */
.L_x_56:
[----:B------:R-:W-:Y:S05]  /*7630*/  BSYNC.RECONVERGENT B1 ;  /* 0x0000000000017941 */ /* 0x000fea0003800200 */
.L_x_55:
        /* <DEDUP_REMOVED lines=16> */
.L_x_58:
[----:B------:R-:W-:Y:S05]  /*7740*/  BSYNC.RECONVERGENT B1 ;  /* 0x0000000000017941 */ /* 0x000fea0003800200 */
.L_x_57:
[----:B------:R-:W-:Y:S01]  /*7750*/  BSSY.RECONVERGENT B1, `(.L_x_59) ;  /* 0x0000010000017945 */ /* 0x000fe20003800200 */
[----:B------:R-:W-:-:S03]  /*7760*/  PRMT R37, R39, 0x7610, R37 ;  /* 0x0000761027257816 */ /* 0x000fc60000000025 */
[----:B------:R-:W-:Y:S05]  /*7770*/  @!P3 BRA `(.L_x_60) ;  /* 0x000000000034b947 */ /* 0x000fea0003800000 */
[----:B------:R-:W-:Y:S01]  /*7780*/  ISETP.NE.AND P0, PT, R78, 0x4, PT ;  /* 0x000000044e00780c */ /* 0x000fe20003f05270 */
        /* <DEDUP_REMOVED lines=12> */
.L_x_60:
[----:B------:R-:W-:Y:S05]  /*7850*/  BSYNC.RECONVERGENT B1 ;  /* 0x0000000000017941 */ /* 0x000fea0003800200 */
.L_x_59:
        /* <DEDUP_REMOVED lines=16> */
.L_x_62:
[----:B------:R-:W-:Y:S05]  /*7960*/  BSYNC.RECONVERGENT B1 ;  /* 0x0000000000017941 */ /* 0x000fea0003800200 */
.L_x_61:
        /* <DEDUP_REMOVED lines=20> */
.L_x_64:
[----:B------:R-:W-:Y:S05]  /*7ab0*/  BSYNC.RECONVERGENT B1 ;  /* 0x0000000000017941 */ /* 0x000fea0003800200 */
.L_x_63:
[----:B------:R-:W-:Y:S01]  /*7ac0*/  BSSY.RECONVERGENT B1, `(.L_x_65) ;  /* 0x0000010000017945 */ /* 0x000fe20003800200 */
[----:B------:R-:W-:-:S03]  /*7ad0*/  PRMT R37, R36, 0x7610, R37 ;  /* 0x0000761024257816 */ /* 0x000fc60000000025 */
[----:B------:R-:W-:Y:S05]  /*7ae0*/  @!P1 BRA `(.L_x_66) ;  /* 0x0000000000349947 */ /* 0x000fea0003800000 */
[----:B------:R-:W-:Y:S01]  /*7af0*/  ISETP.NE.AND P0, PT, R75, 0x4, PT ;  /* 0x000000044b00780c */ /* 0x000fe20003f05270 */
        /* <DEDUP_REMOVED lines=12> */
.L_x_66:
[----:B------:R-:W-:Y:S05]  /*7bc0*/  BSYNC.RECONVERGENT B1 ;  /* 0x0000000000017941 */ /* 0x000fea0003800200 */
.L_x_65:
        /* <DEDUP_REMOVED lines=16> */
.L_x_68:
[----:B------:R-:W-:Y:S05]  /*7cd0*/  BSYNC.RECONVERGENT B1 ;  /* 0x0000000000017941 */ /* 0x000fea0003800200 */
.L_x_67:
        /* <DEDUP_REMOVED lines=16> */
.L_x_70:
[----:B------:R-:W-:Y:S05]  /*7de0*/  BSYNC.RECONVERGENT B1 ;  /* 0x0000000000017941 */ /* 0x000fea0003800200 */
.L_x_69:
        /* <DEDUP_REMOVED lines=20> */
.L_x_72:
[----:B------:R-:W-:Y:S05]  /*7f30*/  BSYNC.RECONVERGENT B1 ;  /* 0x0000000000017941 */ /* 0x000fea0003800200 */
.L_x_71:
        /* <DEDUP_REMOVED lines=16> */
.L_x_74:
[----:B------:R-:W-:Y:S05]  /*8040*/  BSYNC.RECONVERGENT B1 ;  /* 0x0000000000017941 */ /* 0x000fea0003800200 */
.L_x_73:
        /* <DEDUP_REMOVED lines=16> */
.L_x_76:
[----:B------:R-:W-:Y:S05]  /*8150*/  BSYNC.RECONVERGENT B1 ;  /* 0x0000000000017941 */ /* 0x000fea0003800200 */
.L_x_75:
[----:B------:R-:W-:Y:S01]  /*8160*/  BSSY.RECONVERGENT B1, `(.L_x_77) ;  /* 0x0000010000017945 */ /* 0x000fe20003800200 */
[----:B------:R-:W-:-:S03]  /*8170*/  PRMT R34, R33, 0x7610, R34 ;  /* 0x0000761021227816 */ /* 0x000fc60000000022 */
[----:B------:R-:W-:Y:S05]  /*8180*/  @!P4 BRA `(.L_x_78) ;  /* 0x000000000034c947 */ /* 0x000fea0003800000 */
[----:B------:R-:W-:Y:S01]  /*8190*/  ISETP.NE.AND P0, PT, R68, 0x4, PT ;  /* 0x000000044400780c */ /* 0x000fe20003f05270 */
        /* <DEDUP_REMOVED lines=12> */
.L_x_78:
[----:B------:R-:W-:Y:S05]  /*8260*/  BSYNC.RECONVERGENT B1 ;  /* 0x0000000000017941 */ /* 0x000fea0003800200 */
.L_x_77:
        /* <DEDUP_REMOVED lines=20> */
.L_x_80:
[----:B------:R-:W-:Y:S05]  /*83b0*/  BSYNC.RECONVERGENT B1 ;  /* 0x0000000000017941 */ /* 0x000fea0003800200 */
.L_x_79:
        /* <DEDUP_REMOVED lines=16> */
.L_x_82:
[----:B------:R-:W-:Y:S05]  /*84c0*/  BSYNC.RECONVERGENT B1 ;  /* 0x0000000000017941 */ /* 0x000fea0003800200 */
.L_x_81:
        /* <DEDUP_REMOVED lines=16> */
.L_x_84:
[----:B------:R-:W-:Y:S05]  /*85d0*/  BSYNC.RECONVERGENT B1 ;  /* 0x0000000000017941 */ /* 0x000fea0003800200 */
.L_x_83:
        /* <DEDUP_REMOVED lines=16> */
.L_x_86:
[----:B------:R-:W-:Y:S05]  /*86e0*/  BSYNC.RECONVERGENT B1 ;  /* 0x0000000000017941 */ /* 0x000fea0003800200 */
.L_x_85:
        /* <DEDUP_REMOVED lines=20> */
.L_x_88:
[----:B------:R-:W-:Y:S05]  /*8830*/  BSYNC.RECONVERGENT B1 ;  /* 0x0000000000017941 */ /* 0x000fea0003800200 */
.L_x_87:
        /* <DEDUP_REMOVED lines=16> */
.L_x_90:
[----:B------:R-:W-:Y:S05]  /*8940*/  BSYNC.RECONVERGENT B1 ;  /* 0x0000000000017941 */ /* 0x000fea0003800200 */
.L_x_89:
        /* <DEDUP_REMOVED lines=16> */
.L_x_92:
[----:B------:R-:W-:Y:S05]  /*8a50*/  BSYNC.RECONVERGENT B1 ;  /* 0x0000000000017941 */ /* 0x000fea0003800200 */
.L_x_91:
        /* <DEDUP_REMOVED lines=16> */
.L_x_94:
[----:B------:R-:W-:Y:S05]  /*8b60*/  BSYNC.RECONVERGENT B1 ;  /* 0x0000000000017941 */ /* 0x000fea0003800200 */
.L_x_93:
        /* <DEDUP_REMOVED lines=20> */
.L_x_96:
[----:B------:R-:W-:Y:S05]  /*8cb0*/  BSYNC.RECONVERGENT B1 ;  /* 0x0000000000017941 */ /* 0x000fea0003800200 */
.L_x_95:
        /* <DEDUP_REMOVED lines=16> */
.L_x_98:
[----:B------:R-:W-:Y:S05]  /*8dc0*/  BSYNC.RECONVERGENT B1 ;  /* 0x0000000000017941 */ /* 0x000fea0003800200 */
.L_x_97:
        /* <DEDUP_REMOVED lines=16> */
.L_x_100:
[----:B------:R-:W-:Y:S05]  /*8ed0*/  BSYNC.RECONVERGENT B1 ;  /* 0x0000000000017941 */ /* 0x000fea0003800200 */
.L_x_99:
        /* <DEDUP_REMOVED lines=16> */
.L_x_102:
[----:B------:R-:W-:Y:S05]  /*8fe0*/  BSYNC.RECONVERGENT B1 ;  /* 0x0000000000017941 */ /* 0x000fea0003800200 */
.L_x_101:
        /* <DEDUP_REMOVED lines=20> */
.L_x_104:
[----:B------:R-:W-:Y:S05]  /*9130*/  BSYNC.RECONVERGENT B1 ;  /* 0x0000000000017941 */ /* 0x000fea0003800200 */
.L_x_103:
        /* <DEDUP_REMOVED lines=16> */
.L_x_106:
[----:B------:R-:W-:Y:S05]  /*9240*/  BSYNC.RECONVERGENT B1 ;  /* 0x0000000000017941 */ /* 0x000fea0003800200 */
.L_x_105:
        /* <DEDUP_REMOVED lines=16> */
.L_x_108:
[----:B------:R-:W-:Y:S05]  /*9350*/  BSYNC.RECONVERGENT B1 ;  /* 0x0000000000017941 */ /* 0x000fea0003800200 */
.L_x_107:
        /* <DEDUP_REMOVED lines=16> */
.L_x_110:
[----:B------:R-:W-:Y:S05]  /*9460*/  BSYNC.RECONVERGENT B1 ;  /* 0x0000000000017941 */ /* 0x000fea0003800200 */
.L_x_109:
        /* <DEDUP_REMOVED lines=20> */
.L_x_112:
[----:B------:R-:W-:Y:S05]  /*95b0*/  BSYNC.RECONVERGENT B1 ;  /* 0x0000000000017941 */ /* 0x000fea0003800200 */
.L_x_111:
        /* <DEDUP_REMOVED lines=16> */
.L_x_114:
[----:B------:R-:W-:Y:S05]  /*96c0*/  BSYNC.RECONVERGENT B1 ;  /* 0x0000000000017941 */ /* 0x000fea0003800200 */
.L_x_113:
        /* <DEDUP_REMOVED lines=16> */
.L_x_116:
[----:B------:R-:W-:Y:S05]  /*97d0*/  BSYNC.RECONVERGENT B1 ;  /* 0x0000000000017941 */ /* 0x000fea0003800200 */
.L_x_115:
        /* <DEDUP_REMOVED lines=16> */
.L_x_118:
[----:B------:R-:W-:Y:S05]  /*98e0*/  BSYNC.RECONVERGENT B1 ;  /* 0x0000000000017941 */ /* 0x000fea0003800200 */
.L_x_117:
        /* <DEDUP_REMOVED lines=10> */
[----:B------:R-:W-:-:S13]  /*9990*/  ISETP.EQ.OR P0, PT, R29, 0x1, !P0 ;  /* 0x000000011d00780c */ /* 0x000fda0004702670 */
[----:B------:R-:W-:-:S04]  /*99a0*/  @!P0 ISETP.NE.AND P6, PT, R29, 0x5, PT ;  /* 0x000000051d00880c */ /* 0x000fc80003fc5270 */
[----:B------:R-:W-:Y:S02]  /*99b0*/  @!P0 SEL R25, R24, 0x1, P6 ;  /* 0x0000000118198807 */ /* 0x000fe40003000000 */
[----:B------:R-:W-:Y:S01]  /*99c0*/  ISETP.GT.AND P6, PT, R22, -0x1, PT ;  /* 0xffffffff1600780c */ /* 0x000fe20003fc4270 */
[----:B------:R-:W-:Y:S01]  /*99d0*/  IMAD.MOV.U32 R22, RZ, RZ, 0x1 ;  /* 0x00000001ff167424 */ /* 0x000fe200078e00ff */
[----:B------:R-:W-:-:S04]  /*99e0*/  LOP3.LUT R24, R93, 0x80, RZ, 0xc0, !PT ;  /* 0x000000805d187812 */ /* 0x000fc800078ec0ff */
[----:B------:R-:W-:Y:S02]  /*99f0*/  LEA.HI R79, R24, R79, RZ, 0x19 ;  /* 0x0000004f184f7211 */ /* 0x000fe400078fc8ff */
[----:B------:R-:W-:-:S05]  /*9a00*/  @!P0 PRMT R22, R25, 0x7610, R22 ;  /* 0x0000761019168816 */ /* 0x000fca0000000016 */
[----:B------:R-:W-:-:S04]  /*9a10*/  @!P6 IMAD.MOV R23, RZ, RZ, R2 ;  /* 0x000000ffff17e224 */ /* 0x000fc800078e0202 */
[----:B------:R-:W-:-:S07]  /*9a20*/  IMAD.MOV.U32 R2, RZ, RZ, R23 ;  /* 0x000000ffff027224 */ /* 0x000fce00078e0017 */
.L_x_120:
[----:B------:R-:W-:Y:S05]  /*9a30*/  BSYNC.RECONVERGENT B1 ;  /* 0x0000000000017941 */ /* 0x000fea0003800200 */
.L_x_119:
        /* <DEDUP_REMOVED lines=16> */
.L_x_122:
[----:B------:R-:W-:Y:S05]  /*9b40*/  BSYNC.RECONVERGENT B1 ;  /* 0x0000000000017941 */ /* 0x000fea0003800200 */
.L_x_121:
        /* <DEDUP_REMOVED lines=16> */
.L_x_124:
[----:B------:R-:W-:Y:S05]  /*9c50*/  BSYNC.RECONVERGENT B1 ;  /* 0x0000000000017941 */ /* 0x000fea0003800200 */
.L_x_123:
        /* <DEDUP_REMOVED lines=16> */
.L_x_126:
[----:B------:R-:W-:Y:S05]  /*9d60*/  BSYNC.RECONVERGENT B1 ;  /* 0x0000000000017941 */ /* 0x000fea0003800200 */
.L_x_125:
        /* <DEDUP_REMOVED lines=20> */
.L_x_128:
[----:B------:R-:W-:Y:S05]  /*9eb0*/  BSYNC.RECONVERGENT B1 ;  /* 0x0000000000017941 */ /* 0x000fea0003800200 */
.L_x_127:
        /* <DEDUP_REMOVED lines=16> */
.L_x_130:
[----:B------:R-:W-:Y:S05]  /*9fc0*/  BSYNC.RECONVERGENT B1 ;  /* 0x0000000000017941 */ /* 0x000fea0003800200 */
.L_x_129:
        /* <DEDUP_REMOVED lines=16> */
.L_x_132:
[----:B------:R-:W-:Y:S05]  /*a0d0*/  BSYNC.RECONVERGENT B1 ;  /* 0x0000000000017941 */ /* 0x000fea0003800200 */
.L_x_131:
        /* <DEDUP_REMOVED lines=16> */
.L_x_134:
[----:B------:R-:W-:Y:S05]  /*a1e0*/  BSYNC.RECONVERGENT B1 ;  /* 0x0000000000017941 */ /* 0x000fea0003800200 */
.L_x_133:
        /* <DEDUP_REMOVED lines=20> */
.L_x_136:
[----:B------:R-:W-:Y:S05]  /*a330*/  BSYNC.RECONVERGENT B1 ;  /* 0x0000000000017941 */ /* 0x000fea0003800200 */
.L_x_135:
        /* <DEDUP_REMOVED lines=16> */
.L_x_138:
[----:B------:R-:W-:Y:S05]  /*a440*/  BSYNC.RECONVERGENT B1 ;  /* 0x0000000000017941 */ /* 0x000fea0003800200 */
.L_x_137:
        /* <DEDUP_REMOVED lines=16> */
.L_x_140:
[----:B------:R-:W-:Y:S05]  /*a550*/  BSYNC.RECONVERGENT B1 ;  /* 0x0000000000017941 */ /* 0x000fea0003800200 */
.L_x_139:
        /* <DEDUP_REMOVED lines=16> */
.L_x_142:
[----:B------:R-:W-:Y:S05]  /*a660*/  BSYNC.RECONVERGENT B1 ;  /* 0x0000000000017941 */ /* 0x000fea0003800200 */
.L_x_141:
        /* <DEDUP_REMOVED lines=20> */
.L_x_144:
[----:B------:R-:W-:Y:S05]  /*a7b0*/  BSYNC.RECONVERGENT B1 ;  /* 0x0000000000017941 */ /* 0x000fea0003800200 */
.L_x_143:
        /* <DEDUP_REMOVED lines=16> */
.L_x_146:
[----:B------:R-:W-:Y:S05]  /*a8c0*/  BSYNC.RECONVERGENT B1 ;  /* 0x0000000000017941 */ /* 0x000fea0003800200 */
.L_x_145:
        /* <DEDUP_REMOVED lines=16> */
.L_x_148:
[----:B------:R-:W-:Y:S05]  /*a9d0*/  BSYNC.RECONVERGENT B1 ;  /* 0x0000000000017941 */ /* 0x000fea0003800200 */
.L_x_147:
        /* <DEDUP_REMOVED lines=16> */
.L_x_150:
[----:B------:R-:W-:Y:S05]  /*aae0*/  BSYNC.RECONVERGENT B1 ;  /* 0x0000000000017941 */ /* 0x000fea0003800200 */
.L_x_149:
        /* <DEDUP_REMOVED lines=20> */
.L_x_152:
[----:B------:R-:W-:Y:S05]  /*ac30*/  BSYNC.RECONVERGENT B1 ;  /* 0x0000000000017941 */ /* 0x000fea0003800200 */
.L_x_151:
        /* <DEDUP_REMOVED lines=16> */
.L_x_154:
[----:B------:R-:W-:Y:S05]  /*ad40*/  BSYNC.RECONVERGENT B1 ;  /* 0x0000000000017941 */ /* 0x000fea0003800200 */
.L_x_153:
        /* <DEDUP_REMOVED lines=16> */
.L_x_156:
[----:B------:R-:W-:Y:S05]  /*ae50*/  BSYNC.RECONVERGENT B1 ;  /* 0x0000000000017941 */ /* 0x000fea0003800200 */
.L_x_155:
        /* <DEDUP_REMOVED lines=16> */
.L_x_158:
[----:B------:R-:W-:Y:S05]  /*af60*/  BSYNC.RECONVERGENT B1 ;  /* 0x0000000000017941 */ /* 0x000fea0003800200 */
.L_x_157:
        /* <DEDUP_REMOVED lines=20> */
.L_x_160:
[----:B------:R-:W-:Y:S05]  /*b0b0*/  BSYNC.RECONVERGENT B1 ;  /* 0x0000000000017941 */ /* 0x000fea0003800200 */
.L_x_159:
        /* <DEDUP_REMOVED lines=16> */
.L_x_162:
[----:B------:R-:W-:Y:S05]  /*b1c0*/  BSYNC.RECONVERGENT B1 ;  /* 0x0000000000017941 */ /* 0x000fea0003800200 */
.L_x_161:
        /* <DEDUP_REMOVED lines=16> */
.L_x_164:
[----:B------:R-:W-:Y:S05]  /*b2d0*/  BSYNC.RECONVERGENT B1 ;  /* 0x0000000000017941 */ /* 0x000fea0003800200 */
.L_x_163:
        /* <DEDUP_REMOVED lines=16> */
.L_x_166:
[----:B------:R-:W-:Y:S05]  /*b3e0*/  BSYNC.RECONVERGENT B1 ;  /* 0x0000000000017941 */ /* 0x000fea0003800200 */
.L_x_165:
        /* <DEDUP_REMOVED lines=16> */
.L_x_168:
[----:B------:R-:W-:Y:S05]  /*b4f0*/  BSYNC.RECONVERGENT B1 ;  /* 0x0000000000017941 */ /* 0x000fea0003800200 */
.L_x_167:
        /* <DEDUP_REMOVED lines=16> */
.L_x_170:
[----:B------:R-:W-:Y:S05]  /*b600*/  BSYNC.RECONVERGENT B1 ;  /* 0x0000000000017941 */ /* 0x000fea0003800200 */
.L_x_169:
[----:B------:R-:W-:Y:S02]  /*b610*/  PRMT R10, R11, 0x9910, RZ ;  /* 0x000099100b0a7816 */ /* 0x000fe400000000ff */
[----:B------:R-:W-:Y:S02]  /*b620*/  VIMNMX.U32 R2, PT, PT, R79, R2, !PT ;  /* 0x000000024f027248 */ /* 0x000fe40007fe0000 */
[----:B------:R-:W-:-:S04]  /*b630*/  ISETP.NE.AND P0, PT, R10, RZ, PT ;  /* 0x000000ff0a00720c */ /* 0x000fc80003f05270 */
[----:B------:R-:W-:-:S13]  /*b640*/  ISETP.GT.U32.OR P0, PT, R2, 0x2, P0 ;  /* 0x000000020200780c */ /* 0x000fda0000704470 */
[----:B------:R-:W-:Y:S05]  /*b650*/  @!P0 BRA `(.L_x_41) ;  /* 0x0000002400388947 */ /* 0x000fea0003800000 */
[----:B------:R-:W0:Y:S01]  /*b660*/  I2F.U32.RP R12, R46 ;  /* 0x0000002e000c7306 */ /* 0x000e220000209000 */
[----:B------:R-:W-:Y:S01]  /*b670*/  SHF.R.U32.HI R2, RZ, 0x2, R45 ;  /* 0x00000002ff027819 */ /* 0x000fe2000001162d */
[----:B------:R-:W-:Y:S01]  /*b680*/  IMAD.SHL.U32 R13, R7, 0x10, RZ ;  /* 0x00000010070d7824 */ /* 0x000fe200078e00ff */
[----:B------:R-:W-:Y:S01]  /*b690*/  ISETP.NE.U32.AND P1, PT, R46, RZ, PT ;  /* 0x000000ff2e00720c */ /* 0x000fe20003f25070 */
[----:B------:R-:W-:Y:S01]  /*b6a0*/  IMAD.MOV R15, RZ, RZ, -R46 ;  /* 0x000000ffff0f7224 */ /* 0x000fe200078e0a2e */
[----:B------:R-:W-:Y:S01]  /*b6b0*/  LOP3.LUT R2, R2, R45, RZ, 0x3c, !PT ;  /* 0x0000002d02027212 */ /* 0x000fe200078e3cff */
[----:B------:R-:W-:-:S04]  /*b6c0*/  VIADD R16, R4, 0x587c5 ;  /* 0x000587c504107836 */ /* 0x000fc80000000000 */
[C---:B------:R-:W-:Y:S01]  /*b6d0*/  IMAD.SHL.U32 R10, R2.reuse, 0x2, RZ ;  /* 0x00000002020a7824 */ /* 0x040fe200078e00ff */
[----:B0-----:R-:W0:Y:S04]  /*b6e0*/  MUFU.RCP R12, R12 ;  /* 0x0000000c000c7308 */ /* 0x001e280000001000 */
[----:B------:R-:W-:Y:S01]  /*b6f0*/  LOP3.LUT R10, R2, R10, R13, 0x96, !PT ;  /* 0x0000000a020a7212 */ /* 0x000fe200078e960d */
[----:B0-----:R-:W-:-:S06]  /*b700*/  VIADD R11, R12, 0xffffffe ;  /* 0x0ffffffe0c0b7836 */ /* 0x001fcc0000000000 */
[----:B------:R-:W0:Y:S02]  /*b710*/  F2I.FTZ.U32.TRUNC.NTZ R11, R11 ;  /* 0x0000000b000b7305 */ /* 0x000e24000021f000 */
[----:B0-----:R-:W-:Y:S01]  /*b720*/  IMAD R13, R15, R11, RZ ;  /* 0x0000000b0f0d7224 */ /* 0x001fe200078e02ff */
[----:B------:R-:W-:Y:S01]  /*b730*/  LOP3.LUT R15, R10, R7, RZ, 0x3c, !PT ;  /* 0x000000070a0f7212 */ /* 0x000fe200078e3cff */
[----:B------:R-:W-:-:S04]  /*b740*/  IMAD.MOV.U32 R10, RZ, RZ, RZ ;  /* 0x000000ffff0a7224 */ /* 0x000fc800078e00ff */
[----:B------:R-:W-:-:S04]  /*b750*/  IMAD.HI.U32 R10, R11, R13, R10 ;  /* 0x0000000d0b0a7227 */ /* 0x000fc800078e000a */
[----:B------:R-:W-:-:S04]  /*b760*/  IMAD.IADD R11, R15, 0x1, R16 ;  /* 0x000000010f0b7824 */ /* 0x000fc800078e0210 */
[----:B------:R-:W-:-:S04]  /*b770*/  IMAD.HI.U32 R10, R10, R11, RZ ;  /* 0x0000000b0a0a7227 */ /* 0x000fc800078e00ff */
[----:B------:R-:W-:-:S04]  /*b780*/  IMAD.MOV R10, RZ, RZ, -R10 ;  /* 0x000000ffff0a7224 */ /* 0x000fc800078e0a0a */
[----:B------:R-:W-:-:S05]  /*b790*/  IMAD R11, R46, R10, R11 ;  /* 0x0000000a2e0b7224 */ /* 0x000fca00078e020b */
[----:B------:R-:W-:-:S13]  /*b7a0*/  ISETP.GE.U32.AND P0, PT, R11, R46, PT ;  /* 0x0000002e0b00720c */ /* 0x000fda0003f06070 */
[----:B------:R-:W-:-:S05]  /*b7b0*/  @P0 IMAD.IADD R11, R11, 0x1, -R46 ;  /* 0x000000010b0b0824 */ /* 0x000fca00078e0a2e */
[----:B------:R-:W-:-:S13]  /*b7c0*/  ISETP.GE.U32.AND P0, PT, R11, R46, PT ;  /* 0x0000002e0b00720c */ /* 0x000fda0003f06070 */
[----:B------:R-:W-:Y:S01]  /*b7d0*/  @P0 IMAD.IADD R11, R11, 0x1, -R46 ;  /* 0x000000010b0b0824 */ /* 0x000fe200078e0a2e */
[----:B------:R-:W-:-:S05]  /*b7e0*/  @!P1 LOP3.LUT R11, RZ, R46, RZ, 0x33, !PT ;  /* 0x0000002eff0b9212 */ /* 0x000fca00078e33ff */
[----:B------:R-:W-:-:S05]  /*b7f0*/  IMAD R11, R11, 0x3, R5 ;  /* 0x000000030b0b7824 */ /* 0x000fca00078e0205 */
[----:B------:R-:W2:Y:S01]  /*b800*/  LDL.U8 R2, [R11+0x1] ;  /* 0x000001000b027983 */ /* 0x000ea20000100000 */
[----:B------:R-:W0:Y:S01]  /*b810*/  S2R R4, SR_TID.X ;  /* 0x0000000000047919 */ /* 0x000e220000002100 */
[----:B------:R-:W0:Y:S01]  /*b820*/  S2UR UR4, SR_CTAID.X ;  /* 0x00000000000479c3 */ /* 0x000e220000002500 */
[----:B--2---:R-:W-:-:S05]  /*b830*/  IMAD.IADD R19, R1, 0x1, R2 ;  /* 0x0000000101137824 */ /* 0x004fca00078e0202 */
[----:B------:R-:W2:Y:S02]  /*b840*/  LDL.U8 R20, [R19+0x70] ;  /* 0x0000700013147983 */ /* 0x000ea40000100000 */
[----:B------:R-:W0:Y:S02]  /*b850*/  LDC R13, c[0x0][0x360] ;  /* 0x0000d800ff0d7b82 */ /* 0x000e240000000800 */
[----:B0-----:R-:W-:-:S05]  /*b860*/  IMAD R13, R13, UR4, R4 ;  /* 0x000000040d0d7c24 */ /* 0x001fca000f8e0204 */
[----:B------:R-:W-:Y:S02]  /*b870*/  SHF.R.S32.HI R18, RZ, 0x1f, R13 ;  /* 0x0000001fff127819 */ /* 0x000fe4000001140d */
[----:B--2---:R-:W-:-:S04]  /*b880*/  LOP3.LUT R2, R20, 0xf, RZ, 0xc0, !PT ;  /* 0x0000000f14027812 */ /* 0x004fc800078ec0ff */
[----:B------:R-:W-:-:S13]  /*b890*/  ISETP.NE.AND P0, PT, R2, 0x6, PT ;  /* 0x000000060200780c */ /* 0x000fda0003f05270 */
[----:B------:R-:W-:Y:S05]  /*b8a0*/  @!P0 BRA `(.L_x_171) ;  /* 0x00000000009c8947 */ /* 0x000fea0003800000 */
[----:B------:R-:W2:Y:S02]  /*b8b0*/  LDL.U8 R2, [R11] ;  /* 0x000000000b027983 */ /* 0x000ea40000100000 */
[----:B--2---:R-:W-:-:S05]  /*b8c0*/  IMAD.IADD R12, R1, 0x1, R2 ;  /* 0x00000001010c7824 */ /* 0x004fca00078e0202 */
[----:B------:R-:W2:Y:S04]  /*b8d0*/  LDL.U8 R10, [R12+0x70] ;  /* 0x000070000c0a7983 */ /* 0x000ea80000100000 */
[----:B--2---:R-:W-:Y:S04]  /*b8e0*/  STL.U8 [R19+0x70], R10 ;  /* 0x0000700a13007387 */ /* 0x004fe80000100000 */
[----:B------:R0:W-:Y:S04]  /*b8f0*/  STL.U8 [R12+0x70], RZ ;  /* 0x000070ff0c007387 */ /* 0x0001e80000100000 */
[----:B------:R-:W2:Y:S04]  /*b900*/  LDL.U8 R2, [R19+0x70] ;  /* 0x0000700013027983 */ /* 0x000ea80000100000 */
[----:B------:R-:W3:Y:S04]  /*b910*/  LDL.U8 R17, [R1+0xb0] ;  /* 0x0000b00001117983 */ /* 0x000ee80000100000 */
[----:B------:R-:W4:Y:S01]  /*b920*/  LDL.U16 R4, [R1+0xb4] ;  /* 0x0000b40001047983 */ /* 0x000f220000100400 */
[----:B------:R-:W-:Y:S01]  /*b930*/  ISETP.NE.AND P0, PT, R20, RZ, PT ;  /* 0x000000ff1400720c */ /* 0x000fe20003f05270 */
[----:B------:R-:W-:Y:S01]  /*b940*/  BSSY.RECONVERGENT B1, `(.L_x_172) ;  /* 0x0000014000017945 */ /* 0x000fe20003800200 */
[----:B------:R-:W-:Y:S01]  /*b950*/  IMAD.MOV.U32 R11, RZ, RZ, R15 ;  /* 0x000000ffff0b7224 */ /* 0x000fe200078e000f */
[----:B--2---:R-:W-:Y:S01]  /*b960*/  LOP3.LUT R2, R2, 0xf, RZ, 0xc0, !PT ;  /* 0x0000000f02027812 */ /* 0x004fe200078ec0ff */
[----:B---3--:R-:W-:-:S03]  /*b970*/  IMAD.MOV R14, RZ, RZ, -R17 ;  /* 0x000000ffff0e7224 */ /* 0x008fc600078e0a11 */
[----:B------:R-:W-:Y:S01]  /*b980*/  ISETP.NE.AND P1, PT, R2, 0x1, PT ;  /* 0x000000010200780c */ /* 0x000fe20003f25270 */
[----:B----4-:R-:W-:Y:S01]  /*b990*/  VIADD R4, R4, 0x1 ;  /* 0x0000000104047836 */ /* 0x010fe20000000000 */
[----:B------:R-:W-:-:S04]  /*b9a0*/  PRMT R14, R14, 0x7710, RZ ;  /* 0x000077100e0e7816 */ /* 0x000fc800000000ff */
[----:B------:R-:W-:Y:S01]  /*b9b0*/  SEL R4, R4, RZ, P1 ;  /* 0x000000ff04047207 */ /* 0x000fe20000800000 */
[----:B------:R-:W-:-:S03]  /*b9c0*/  VIADD R14, R14, 0x1 ;  /* 0x000000010e0e7836 */ /* 0x000fc60000000000 */
[----:B0-----:R-:W-:Y:S01]  /*b9d0*/  SEL R12, R4, RZ, !P0 ;  /* 0x000000ff040c7207 */ /* 0x001fe20004000000 */
[----:B------:R-:W-:Y:S01]  /*b9e0*/  IMAD.MOV.U32 R4, RZ, RZ, R16 ;  /* 0x000000ffff047224 */ /* 0x000fe200078e0010 */
[----:B------:R0:W-:Y:S01]  /*b9f0*/  STL.U8 [R1+0xb0], R14 ;  /* 0x0000b00e01007387 */ /* 0x0001e20000100000 */
[----:B------:R-:W-:Y:S02]  /*ba00*/  ISETP.NE.AND P0, PT, R17, 0x1, PT ;  /* 0x000000011100780c */ /* 0x000fe40003f05270 */
[----:B------:R-:W-:Y:S01]  /*ba10*/  PRMT R10, R14, 0x7610, R10 ;  /* 0x000076100e0a7816 */ /* 0x000fe2000000000a */
[----:B------:R0:W-:Y:S01]  /*ba20*/  STL.U16 [R1+0xb4], R12 ;  /* 0x0000b40c01007387 */ /* 0x0001e20000100400 */
[----:B------:R-:W-:-:S09]  /*ba30*/  PRMT R2, R12, 0x7610, R2 ;  /* 0x000076100c027816 */ /* 0x000fd20000000002 */
[----:B0-----:R-:W-:Y:S05]  /*ba40*/  @P0 BRA `(.L_x_173) ;  /* 0x00000000000c0947 */ /* 0x001fea0003800000 */
[----:B------:R-:W2:Y:S02]  /*ba50*/  LDL.U16 R12, [R1+0xb6] ;  /* 0x0000b600010c7983 */ /* 0x000ea40000100400 */
[----:B--2---:R-:W-:-:S05]  /*ba60*/  VIADD R12, R12, 0x1 ;  /* 0x000000010c0c7836 */ /* 0x004fca0000000000 */
[----:B------:R0:W-:Y:S02]  /*ba70*/  STL.U16 [R1+0xb6], R12 ;  /* 0x0000b60c01007387 */ /* 0x0001e40000100400 */
.L_x_173:
[----:B------:R-:W-:Y:S05]  /*ba80*/  BSYNC.RECONVERGENT B1 ;  /* 0x0000000000017941 */ /* 0x000fea0003800200 */
.L_x_172:
[----:B------:R-:W-:-:S05]  /*ba90*/  VIADD R8, R8, 0x1 ;  /* 0x0000000108087836 */ /* 0x000fca0000000000 */
[----:B------:R-:W-:-:S13]  /*baa0*/  ISETP.NE.AND P0, PT, R8, 0xc8, PT ;  /* 0x000000c80800780c */ /* 0x000fda0003f05270 */
[----:B------:R-:W-:Y:S05]  /*bab0*/  @P0 BRA `(.L_x_174) ;  /* 0xffffff7000b80947 */ /* 0x000fea000383ffff */
[----:B------:R-:W1:Y:S01]  /*bac0*/  LDCU.64 UR4, c[0x0][0x388] ;  /* 0x00007100ff0477ac */ /* 0x000e620008000a00 */
[----:B------:R-:W-:Y:S01]  /*bad0*/  IMAD.MOV.U32 R5, RZ, RZ, 0x3 ;  /* 0x00000003ff057424 */ /* 0x000fe200078e00ff */
[----:B-1----:R-:W-:-:S04]  /*bae0*/  LEA R2, P0, R13, UR4, 0x2 ;  /* 0x000000040d027c11 */ /* 0x002fc8000f8010ff */
[----:B------:R-:W-:-:S05]  /*baf0*/  LEA.HI.X R3, R13, UR5, R18, 0x2, P0 ;  /* 0x000000050d037c11 */ /* 0x000fca00080f1412 */
[----:B------:R-:W-:Y:S01]  /*bb00*/  STG.E desc[UR6][R2.64], R5 ;  /* 0x0000000502007986 */ /* 0x000fe2000c101906 */
[----:B------:R-:W-:Y:S05]  /*bb10*/  EXIT ;  /* 0x000000000000794d */ /* 0x000fea0003800000 */
.L_x_171:
[----:B------:R-:W0:Y:S01]  /*bb20*/  LDCU.64 UR4, c[0x0][0x388] ;  /* 0x00007100ff0477ac */ /* 0x000e220008000a00 */
[----:B------:R-:W-:Y:S01]  /*bb30*/  IMAD.MOV.U32 R5, RZ, RZ, 0x1 ;  /* 0x00000001ff057424 */ /* 0x000fe200078e00ff */
[----:B------:R-:W-:-:S04]  /*bb40*/  ISETP.NE.AND P0, PT, R44, RZ, PT ;  /* 0x000000ff2c00720c */ /* 0x000fc80003f05270 */
[----:B------:R-:W-:Y:S02]  /*bb50*/  SEL R5, R5, 0x2, !P0 ;  /* 0x0000000205057807 */ /* 0x000fe40004000000 */
[----:B0-----:R-:W-:-:S04]  /*bb60*/  LEA R2, P1, R13, UR4, 0x2 ;  /* 0x000000040d027c11 */ /* 0x001fc8000f8210ff */
[----:B------:R-:W-:-:S05]  /*bb70*/  LEA.HI.X R3, R13, UR5, R18, 0x2, P1 ;  /* 0x000000050d037c11 */ /* 0x000fca00088f1412 */
[----:B------:R-:W-:Y:S01]  /*bb80*/  STG.E desc[UR6][R2.64], R5 ;  /* 0x0000000502007986 */ /* 0x000fe2000c101906 */
[----:B------:R-:W-:Y:S05]  /*bb90*/  EXIT ;  /* 0x000000000000794d */ /* 0x000fea0003800000 */
.L_x_42:
[----:B------:R-:W-:Y:S01]  /*bba0*/  ISETP.NE.AND P2, PT, R44, RZ, PT ;  /* 0x000000ff2c00720c */ /* 0x000fe20003f45270 */
[----:B------:R-:W-:Y:S01]  /*bbb0*/  BSSY.RECONVERGENT B1, `(.L_x_175) ;  /* 0x00001f4000017945 */ /* 0x000fe20003800200 */
[----:B------:R-:W-:-:S03]  /*bbc0*/  LOP3.LUT R2, R80, 0xf, RZ, 0xc0, !PT ;  /* 0x0000000f50027812 */ /* 0x000fc600078ec0ff */
[----:B------:R-:W-:Y:S01]  /*bbd0*/  BSSY.RELIABLE B2, `(.L_x_176) ;  /* 0x0000184000027945 */ /* 0x000fe20003800100 */
[----:B------:R-:W-:Y:S02]  /*bbe0*/  SEL R0, RZ, 0xff80, !P2 ;  /* 0x0000ff80ff007807 */ /* 0x000fe40005000000 */
[----:B------:R-:W-:Y:S02]  /*bbf0*/  LOP3.LUT R3, R80, 0x80, RZ, 0xc0, !PT ;  /* 0x0000008050037812 */ /* 0x000fe400078ec0ff */
[----:B------:R-:W-:Y:S02]  /*bc00*/  LOP3.LUT R0, R0, 0xff, RZ, 0xc0, !PT ;  /* 0x000000ff00007812 */ /* 0x000fe400078ec0ff */
[----:B------:R-:W-:Y:S01]  /*bc10*/  ISETP.EQ.AND P1, PT, R2, 0x6, PT ;  /* 0x000000060200780c */ /* 0x000fe20003f22270 */
[----:B------:R-:W-:Y:S01]  /*bc20*/  IMAD.MOV.U32 R2, RZ, RZ, RZ ;  /* 0x000000ffff027224 */ /* 0x000fe200078e00ff */
[----:B------:R-:W-:-:S13]  /*bc30*/  ISETP.NE.AND P0, PT, R3, R0, PT ;  /* 0x000000000300720c */ /* 0x000fda0003f05270 */
[----:B------:R-:W-:Y:S05]  /*bc40*/  @!P0 BRA P1, `(.L_x_177) ;  /* 0x0000001400f08947 */ /* 0x000fea0000800000 */
[C---:B------:R-:W-:Y:S01]  /*bc50*/  LOP3.LUT R3, R79.reuse, 0x80, RZ, 0xc0, !PT ;  /* 0x000000804f037812 */ /* 0x040fe200078ec0ff */
[----:B------:R-:W-:Y:S01]  /*bc60*/  IMAD.MOV.U32 R2, RZ, RZ, 0x1 ;  /* 0x00000001ff027424 */ /* 0x000fe200078e00ff */
[----:B------:R-:W-:Y:S02]  /*bc70*/  LOP3.LUT R79, R79, 0xf, RZ, 0xc0, !PT ;  /* 0x0000000f4f4f7812 */ /* 0x000fe400078ec0ff */
[----:B------:R-:W-:Y:S02]  /*bc80*/  ISETP.NE.AND P0, PT, R3, R0, PT ;  /* 0x000000000300720c */ /* 0x000fe40003f05270 */
[----:B------:R-:W-:-:S13]  /*bc90*/  ISETP.EQ.AND P1, PT, R79, 0x6, PT ;  /* 0x000000064f00780c */ /* 0x000fda0003f22270 */
        /* <DEDUP_REMOVED lines=367> */
[C---:B------:R-:W-:Y:S02]  /*d390*/  LOP3.LUT R3, R90.reuse, 0x80, RZ, 0xc0, !PT ;  /* 0x000000805a037812 */ /* 0x040fe400078ec0ff */
[----:B------:R-:W-:Y:S02]  /*d3a0*/  LOP3.LUT R90, R90, 0xf, RZ, 0xc0, !PT ;  /* 0x0000000f5a5a7812 */ /* 0x000fe400078ec0ff */
[----:B------:R-:W-:Y:S02]  /*d3b0*/  ISETP.NE.AND P1, PT, R3, R0, PT ;  /* 0x000000000300720c */ /* 0x000fe40003f25270 */
[----:B------:R-:W-:Y:S02]  /*d3c0*/  PLOP3.LUT P0, PT, PT, PT, PT, 0x80, 0x8 ;  /* 0x000000000008781c */ /* 0x000fe40003f0f070 */
[----:B------:R-:W-:-:S13]  /*d3d0*/  ISETP.NE.OR P1, PT, R90, 0x6, P1 ;  /* 0x000000065a00780c */ /* 0x000fda0000f25670 */
[----:B------:R-:W-:Y:S05]  /*d3e0*/  @P1 BREAK.RELIABLE B2 ;  /* 0x0000000000021942 */ /* 0x000fea0003800100 */
[----:B------:R-:W-:Y:S05]  /*d3f0*/  @P1 BRA `(.L_x_178) ;  /* 0x0000000400bc1947 */ /* 0x000fea0003800000 */
[----:B------:R-:W-:-:S07]  /*d400*/  IMAD.MOV.U32 R2, RZ, RZ, 0x3f ;  /* 0x0000003fff027424 */ /* 0x000fce00078e00ff */
.L_x_177:
[----:B------:R-:W-:Y:S05]  /*d410*/  BSYNC.RELIABLE B2 ;  /* 0x0000000000027941 */ /* 0x000fea0003800100 */
.L_x_176:
[----:B------:R-:W-:Y:S01]  /*d420*/  SEL R3, RZ, 0xff80, P2 ;  /* 0x0000ff80ff037807 */ /* 0x000fe20001000000 */
[----:B------:R-:W-:Y:S01]  /*d430*/  IMAD.MOV.U32 R0, RZ, RZ, RZ ;  /* 0x000000ffff007224 */ /* 0x000fe200078e00ff */
[----:B------:R-:W-:Y:S02]  /*d440*/  SHF.R.U32.HI R6, RZ, 0x3, R2 ;  /* 0x00000003ff067819 */ /* 0x000fe40000011602 */
[----:B------:R-:W-:Y:S02]  /*d450*/  LOP3.LUT R7, R2, 0x7, RZ, 0xc0, !PT ;  /* 0x0000000702077812 */ /* 0x000fe400078ec0ff */
[----:B------:R-:W-:-:S07]  /*d460*/  LOP3.LUT R9, R3, 0xff, RZ, 0xc0, !PT ;  /* 0x000000ff03097812 */ /* 0x000fce00078ec0ff */
.L_x_188:
[----:B------:R-:W-:-:S05]  /*d470*/  IMAD.IADD R3, R1, 0x1, R0 ;  /* 0x0000000101037824 */ /* 0x000fca00078e0200 */
[----:B------:R-:W2:Y:S01]  /*d480*/  LDL.U8 R2, [R3+0x70] ;  /* 0x0000700003027983 */ /* 0x000ea20000100000 */
[----:B------:R-:W-:Y:S01]  /*d490*/  BSSY.RELIABLE B2, `(.L_x_179) ;  /* 0x0000061000027945 */ /* 0x000fe20003800100 */
        /* <DEDUP_REMOVED lines=10> */
[----:B------:R-:W-:-:S13]  /*d540*/  ISETP.NE.AND P0, PT, R8, 0x1, PT ;  /* 0x000000010800780c */ /* 0x000fda0003f05270 */
[----:B------:R-:W-:Y:S05]  /*d550*/  @P0 BRA `(.L_x_183) ;  /* 0x0000000000300947 */ /* 0x000fea0003800000 */
[C---:B------:R-:W-:Y:S02]  /*d560*/  VIADD R2, R3.reuse, 0xffffffff ;  /* 0xffffffff03027836 */ /* 0x040fe40000000000 */
[----:B------:R-:W-:-:S05]  /*d570*/  @P2 VIADD R2, R3, 0x1 ;  /* 0x0000000103022836 */ /* 0x000fca0000000000 */
[----:B------:R-:W-:-:S13]  /*d580*/  ISETP.NE.AND P0, PT, R2, R6, PT ;  /* 0x000000060200720c */ /* 0x000fda0003f05270 */
[----:B------:R-:W-:Y:S05]  /*d590*/  @P0 BRA `(.L_x_180) ;  /* 0x0000000400400947 */ /* 0x000fea0003800000 */
[C---:B------:R-:W-:Y:S01]  /*d5a0*/  VIADD R2, R4.reuse, 0xffffffff ;  /* 0xffffffff04027836 */ /* 0x040fe20000000000 */
[----:B------:R-:W-:Y:S01]  /*d5b0*/  PLOP3.LUT P0, PT, PT, PT, PT, 0x8, 0x80 ;  /* 0x000000000080781c */ /* 0x000fe20003f0e170 */
[----:B------:R-:W-:-:S03]  /*d5c0*/  VIADD R4, R4, 0x1 ;  /* 0x0000000104047836 */ /* 0x000fc60000000000 */
[----:B------:R-:W-:-:S04]  /*d5d0*/  ISETP.NE.AND P1, PT, R2, R7, PT ;  /* 0x000000070200720c */ /* 0x000fc80003f25270 */
[----:B------:R-:W-:-:S13]  /*d5e0*/  ISETP.EQ.OR P1, PT, R4, R7, !P1 ;  /* 0x000000070400720c */ /* 0x000fda0004f22670 */
[----:B------:R-:W-:Y:S05]  /*d5f0*/  @P1 BREAK.RELIABLE B2 ;  /* 0x0000000000021942 */ /* 0x000fea0003800100 */
[----:B------:R-:W-:Y:S05]  /*d600*/  @P1 BRA `(.L_x_178) ;  /* 0x0000000400381947 */ /* 0x000fea0003800000 */
[----:B------:R-:W-:Y:S05]  /*d610*/  BRA `(.L_x_180) ;  /* 0x0000000400207947 */ /* 0x000fea0003800000 */
.L_x_183:
[----:B------:R-:W-:-:S05]  /*d620*/  VIADD R2, R8, 0xfffffffd ;  /* 0xfffffffd08027836 */ /* 0x000fca0000000000 */
[----:B------:R-:W-:-:S04]  /*d630*/  LOP3.LUT R2, R2, 0xffff, RZ, 0xc0, !PT ;  /* 0x0000ffff02027812 */ /* 0x000fc800078ec0ff */
[----:B------:R-:W-:-:S13]  /*d640*/  ISETP.GT.U32.AND P0, PT, R2, 0x2, PT ;  /* 0x000000020200780c */ /* 0x000fda0003f04070 */
[----:B------:R-:W-:Y:S05]  /*d650*/  @P0 BRA `(.L_x_180) ;  /* 0x0000000400100947 */ /* 0x000fea0003800000 */
[----:B------:R-:W-:Y:S01]  /*d660*/  IMAD.IADD R11, R7, 0x1, -R4 ;  /* 0x00000001070b7824 */ /* 0x000fe200078e0a04 */
[----:B------:R-:W-:Y:S01]  /*d670*/  ISETP.NE.AND P6, PT, R8, 0x5, PT ;  /* 0x000000050800780c */ /* 0x000fe20003fc5270 */
[----:B------:R-:W-:-:S03]  /*d680*/  IMAD.IADD R10, R6, 0x1, -R3 ;  /* 0x00000001060a7824 */ /* 0x000fc600078e0a03 */
[----:B------:R-:W-:Y:S02]  /*d690*/  ISETP.NE.AND P4, PT, R11, RZ, PT ;  /* 0x000000ff0b00720c */ /* 0x000fe40003f85270 */
[C---:B------:R-:W-:Y:S02]  /*d6a0*/  LOP3.LUT P0, RZ, R10.reuse, R11, RZ, 0xfc, !PT ;  /* 0x0000000b0aff7212 */ /* 0x040fe4000780fcff */
[----:B------:R-:W-:-:S04]  /*d6b0*/  ISETP.EQ.OR P1, PT, R10, RZ, !P4 ;  /* 0x000000ff0a00720c */ /* 0x000fc80006722670 */
[----:B------:R-:W-:-:S04]  /*d6c0*/  PLOP3.LUT P0, PT, P1, P0, PT, 0x80, 0x8 ;  /* 0x000000000008781c */ /* 0x000fc80000f01070 */
[----:B------:R-:W-:-:S05]  /*d6d0*/  ISETP.EQ.AND P5, PT, R8, 0x4, P0 ;  /* 0x000000040800780c */ /* 0x000fca00007a2270 */
[----:B------:R-:W-:Y:S02]  /*d6e0*/  @!P1 IMAD R2, R10, R10, RZ ;  /* 0x0000000a0a029224 */ /* 0x000fe400078e02ff */
[----:B------:R-:W-:-:S05]  /*d6f0*/  @!P1 IMAD R5, R11, R11, RZ ;  /* 0x0000000b0b059224 */ /* 0x000fca00078e02ff */
[----:B------:R-:W-:-:S04]  /*d700*/  ISETP.EQ.AND P1, PT, R2, R5, !P1 ;  /* 0x000000050200720c */ /* 0x000fc80004f22270 */
[----:B------:R-:W-:-:S04]  /*d710*/  ISETP.EQ.AND P3, PT, R8, 0x3, P1 ;  /* 0x000000030800780c */ /* 0x000fc80000f62270 */
[----:B------:R-:W-:Y:S01]  /*d720*/  PLOP3.LUT P3, PT, P5, P3, PT, 0xf8, 0x8f ;  /* 0x00000000008f781c */ /* 0x000fe20002f67f70 */
[----:B------:R-:W-:-:S12]  /*d730*/  @P6 BRA `(.L_x_184) ;  /* 0x00000000000c6947 */ /* 0x000fd80003800000 */
[----:B------:R-:W-:-:S13]  /*d740*/  PLOP3.LUT P0, PT, P3, P1, P0, 0xfe, 0x0 ;  /* 0x000000000000781c */ /* 0x000fda0001f03f06 */
[----:B------:R-:W-:Y:S05]  /*d750*/  @P0 BRA `(.L_x_185) ;  /* 0x0000000000080947 */ /* 0x000fea0003800000 */
[----:B------:R-:W-:Y:S05]  /*d760*/  BRA `(.L_x_180) ;  /* 0x0000000000cc7947 */ /* 0x000fea0003800000 */
.L_x_184:
[----:B------:R-:W-:Y:S05]  /*d770*/  @!P3 BRA `(.L_x_180) ;  /* 0x0000000000c8b947 */ /* 0x000fea0003800000 */
.L_x_185:
[----:B------:R-:W-:Y:S01]  /*d780*/  IMAD.MOV.U32 R5, RZ, RZ, 0x1 ;  /* 0x00000001ff057424 */ /* 0x000fe200078e00ff */
[C---:B------:R-:W-:Y:S01]  /*d790*/  ISETP.GE.AND P1, PT, R10.reuse, 0x1, PT ;  /* 0x000000010a00780c */ /* 0x040fe20003f26270 */
[----:B------:R-:W-:Y:S01]  /*d7a0*/  BSSY.RELIABLE B3, `(.L_x_186) ;  /* 0x0000017000037945 */ /* 0x000fe20003800100 */
[----:B------:R-:W-:Y:S02]  /*d7b0*/  ISETP.GE.AND P3, PT, R11, 0x1, PT ;  /* 0x000000010b00780c */ /* 0x000fe40003f66270 */
[C---:B------:R-:W-:Y:S02]  /*d7c0*/  SEL R2, R5.reuse, 0xffffffff, P1 ;  /* 0xffffffff05027807 */ /* 0x040fe40000800000 */
[----:B------:R-:W-:Y:S02]  /*d7d0*/  ISETP.NE.AND P0, PT, R10, RZ, PT ;  /* 0x000000ff0a00720c */ /* 0x000fe40003f05270 */
[----:B------:R-:W-:Y:S02]  /*d7e0*/  SEL R5, R5, 0xffffffff, P3 ;  /* 0xffffffff05057807 */ /* 0x000fe40001800000 */
[----:B------:R-:W-:-:S02]  /*d7f0*/  SEL R8, R2, RZ, P0 ;  /* 0x000000ff02087207 */ /* 0x000fc40000000000 */
[----:B------:R-:W-:-:S07]  /*d800*/  SEL R5, R5, RZ, P4 ;  /* 0x000000ff05057207 */ /* 0x000fce0002000000 */
.L_x_187:
[----:B------:R-:W-:Y:S01]  /*d810*/  IMAD.IADD R4, R5, 0x1, R4 ;  /* 0x0000000105047824 */ /* 0x000fe200078e0204 */
[----:B------:R-:W-:Y:S01]  /*d820*/  PLOP3.LUT P0, PT, PT, PT, PT, 0x8, 0x80 ;  /* 0x000000000080781c */ /* 0x000fe20003f0e170 */
[----:B------:R-:W-:-:S03]  /*d830*/  IMAD.IADD R3, R8, 0x1, R3 ;  /* 0x0000000108037824 */ /* 0x000fc600078e0203 */
[----:B------:R-:W-:Y:S02]  /*d840*/  ISETP.NE.AND P1, PT, R4, R7, PT ;  /* 0x000000070400720c */ /* 0x000fe40003f25270 */
[----:B------:R-:W-:-:S13]  /*d850*/  ISETP.EQ.AND P3, PT, R3, R6, PT ;  /* 0x000000060300720c */ /* 0x000fda0003f62270 */
[----:B------:R-:W-:Y:S05]  /*d860*/  @!P1 BREAK.RELIABLE P3, B3 ;  /* 0x0000000000039942 */ /* 0x000fea0001800100 */
[----:B------:R-:W-:Y:S05]  /*d870*/  @!P1 BREAK.RELIABLE P3, B2 ;  /* 0x0000000000029942 */ /* 0x000fea0001800100 */
[----:B------:R-:W-:Y:S05]  /*d880*/  @!P1 BRA P3, `(.L_x_178) ;  /* 0x0000000000989947 */ /* 0x000fea0001800000 */
[C---:B------:R-:W-:Y:S01]  /*d890*/  VIMNMX.U32 R10, PT, PT, R3.reuse, R4, !PT ;  /* 0x00000004030a7248 */ /* 0x040fe20007fe0000 */
[----:B------:R-:W-:-:S03]  /*d8a0*/  IMAD R2, R3, 0x8, R4 ;  /* 0x0000000803027824 */ /* 0x000fc600078e0204 */
[----:B------:R-:W-:-:S04]  /*d8b0*/  ISETP.GT.U32.AND P0, PT, R10, 0x7, PT ;  /* 0x000000070a00780c */ /* 0x000fc80003f04070 */
[----:B------:R-:W-:-:S05]  /*d8c0*/  SEL R2, R2, 0xffffffff, !P0 ;  /* 0xffffffff02027807 */ /* 0x000fca0004000000 */
[----:B------:R-:W-:-:S06]  /*d8d0*/  IMAD.IADD R2, R1, 0x1, R2 ;  /* 0x0000000101027824 */ /* 0x000fcc00078e0202 */
[----:B------:R-:W2:Y:S02]  /*d8e0*/  LDL.U8 R2, [R2+0x70] ;  /* 0x0000700002027983 */ /* 0x000ea40000100000 */
[----:B--2---:R-:W-:-:S13]  /*d8f0*/  LOP3.LUT P0, RZ, R2, 0xf, RZ, 0xc0, !PT ;  /* 0x0000000f02ff7812 */ /* 0x004fda000780c0ff */
[----:B------:R-:W-:Y:S05]  /*d900*/  @!P0 BRA `(.L_x_187) ;  /* 0xfffffffc00c08947 */ /* 0x000fea000383ffff */
[----:B------:R-:W-:Y:S05]  /*d910*/  BSYNC.RELIABLE B3 ;  /* 0x0000000000037941 */ /* 0x000fea0003800100 */
.L_x_186:
[----:B------:R-:W-:Y:S05]  /*d920*/  BRA `(.L_x_180) ;  /* 0x00000000005c7947 */ /* 0x000fea0003800000 */
.L_x_182:
[----:B------:R-:W-:Y:S01]  /*d930*/  IMAD.IADD R4, R4, 0x1, -R7 ;  /* 0x0000000104047824 */ /* 0x000fe200078e0a07 */
[----:B------:R-:W-:Y:S01]  /*d940*/  PLOP3.LUT P0, PT, PT, PT, PT, 0x8, 0x80 ;  /* 0x000000000080781c */ /* 0x000fe20003f0e170 */
[----:B------:R-:W-:Y:S02]  /*d950*/  IMAD.IADD R3, R3, 0x1, -R6 ;  /* 0x0000000103037824 */ /* 0x000fe400078e0a06 */
[----:B------:R-:W-:Y:S02]  /*d960*/  IMAD R4, R4, R4, RZ ;  /* 0x0000000404047224 */ /* 0x000fe400078e02ff */
[----:B------:R-:W-:-:S03]  /*d970*/  IMAD R3, R3, R3, RZ ;  /* 0x0000000303037224 */ /* 0x000fc600078e02ff */
[C---:B------:R-:W-:Y:S02]  /*d980*/  ISETP.NE.AND P1, PT, R4.reuse, 0x1, PT ;  /* 0x000000010400780c */ /* 0x040fe40003f25270 */
[----:B------:R-:W-:Y:S02]  /*d990*/  ISETP.NE.AND P3, PT, R4, 0x4, PT ;  /* 0x000000040400780c */ /* 0x000fe40003f65270 */
[C---:B------:R-:W-:Y:S02]  /*d9a0*/  ISETP.EQ.AND P1, PT, R3.reuse, 0x4, !P1 ;  /* 0x000000040300780c */ /* 0x040fe40004f22270 */
[----:B------:R-:W-:-:S04]  /*d9b0*/  ISETP.EQ.AND P3, PT, R3, 0x1, !P3 ;  /* 0x000000010300780c */ /* 0x000fc80005f62270 */
[----:B------:R-:W-:-:S13]  /*d9c0*/  PLOP3.LUT P1, PT, P1, P3, PT, 0xf8, 0x8f ;  /* 0x00000000008f781c */ /* 0x000fda0000f27f70 */
[----:B------:R-:W-:Y:S05]  /*d9d0*/  @P1 BREAK.RELIABLE B2 ;  /* 0x0000000000021942 */ /* 0x000fea0003800100 */
[----:B------:R-:W-:Y:S05]  /*d9e0*/  @P1 BRA `(.L_x_178) ;  /* 0x0000000000401947 */ /* 0x000fea0003800000 */
[----:B------:R-:W-:Y:S05]  /*d9f0*/  BRA `(.L_x_180) ;  /* 0x0000000000287947 */ /* 0x000fea0003800000 */
.L_x_181:
[----:B------:R-:W-:Y:S02]  /*da00*/  IMAD.IADD R4, R4, 0x1, -R7 ;  /* 0x0000000104047824 */ /* 0x000fe400078e0a07 */
[----:B------:R-:W-:Y:S02]  /*da10*/  IMAD.IADD R3, R3, 0x1, -R6 ;  /* 0x0000000103037824 */ /* 0x000fe400078e0a06 */
[----:B------:R-:W-:-:S05]  /*da20*/  VIADD R2, R4, 0x1 ;  /* 0x0000000104027836 */ /* 0x000fca0000000000 */
[----:B------:R-:W-:-:S04]  /*da30*/  VIADDMNMX.U32 R2, R3, 0x1, R2, !PT ;  /* 0x0000000103027846 */ /* 0x000fc80007800002 */
[----:B------:R-:W-:-:S13]  /*da40*/  ISETP.GT.U32.AND P0, PT, R2, 0x2, PT ;  /* 0x000000020200780c */ /* 0x000fda0003f04070 */
[----:B------:R-:W-:Y:S05]  /*da50*/  @P0 BRA `(.L_x_180) ;  /* 0x0000000000100947 */ /* 0x000fea0003800000 */
[----:B------:R-:W-:Y:S02]  /*da60*/  LOP3.LUT P1, RZ, R3, R4, RZ, 0xfc, !PT ;  /* 0x0000000403ff7212 */ /* 0x000fe4000782fcff */
[----:B------:R-:W-:-:S11]  /*da70*/  PLOP3.LUT P0, PT, PT, PT, PT, 0x8, 0x80 ;  /* 0x000000000080781c */ /* 0x000fd60003f0e170 */
[----:B------:R-:W-:Y:S05]  /*da80*/  @P1 BREAK.RELIABLE B2 ;  /* 0x0000000000021942 */ /* 0x000fea0003800100 */
[----:B------:R-:W-:Y:S05]  /*da90*/  @P1 BRA `(.L_x_178) ;  /* 0x0000000000141947 */ /* 0x000fea0003800000 */
.L_x_180:
[----:B------:R-:W-:Y:S05]  /*daa0*/  BSYNC.RELIABLE B2 ;  /* 0x0000000000027941 */ /* 0x000fea0003800100 */
.L_x_179:
[----:B------:R-:W-:-:S05]  /*dab0*/  VIADD R0, R0, 0x1 ;  /* 0x0000000100007836 */ /* 0x000fca0000000000 */
[----:B------:R-:W-:-:S13]  /*dac0*/  ISETP.NE.AND P0, PT, R0, 0x40, PT ;  /* 0x000000400000780c */ /* 0x000fda0003f05270 */
[----:B------:R-:W-:Y:S05]  /*dad0*/  @P0 BRA `(.L_x_188) ;  /* 0xfffffff800640947 */ /* 0x000fea000383ffff */
[----:B------:R-:W-:-:S13]  /*dae0*/  PLOP3.LUT P0, PT, PT, PT, PT, 0x80, 0x8 ;  /* 0x000000000008781c */ /* 0x000fda0003f0f070 */
.L_x_178:
[----:B------:R-:W-:Y:S05]  /*daf0*/  BSYNC.RECONVERGENT B1 ;  /* 0x0000000000017941 */ /* 0x000fea0003800200 */
.L_x_175:
[----:B------:R-:W-:Y:S01]  /*db00*/  IMAD.MOV.U32 R109, RZ, RZ, 0x1 ;  /* 0x00000001ff6d7424 */ /* 0x000fe200078e00ff */
[----:B------:R-:W-:-:S04]  /*db10*/  ISETP.NE.AND P1, PT, R44, RZ, PT ;  /* 0x000000ff2c00720c */ /* 0x000fc80003f25270 */
[----:B------:R-:W-:-:S04]  /*db20*/  SEL R109, R109, 0x2, P1 ;  /* 0x000000026d6d7807 */ /* 0x000fc80000800000 */
[----:B------:R-:W-:-:S07]  /*db30*/  SEL R109, R109, 0x3, !P0 ;  /* 0x000000036d6d7807 */ /* 0x000fce0004000000 */
.L_x_41:
[----:B------:R-:W-:Y:S05]  /*db40*/  BSYNC.RECONVERGENT B0 ;  /* 0x0000000000007941 */ /* 0x000fea0003800200 */
.L_x_11:
[----:B------:R-:W0:Y:S01]  /*db50*/  S2R R0, SR_TID.X ;  /* 0x0000000000007919 */ /* 0x000e220000002100 */
[----:B------:R-:W0:Y:S08]  /*db60*/  S2UR UR4, SR_CTAID.X ;  /* 0x00000000000479c3 */ /* 0x000e300000002500 */
[----:B------:R-:W0:Y:S08]  /*db70*/  LDC R5, c[0x0][0x360] ;  /* 0x0000d800ff057b82 */ /* 0x000e300000000800 */
[----:B------:R-:W1:Y:S01]  /*db80*/  LDC.64 R2, c[0x0][0x388] ;  /* 0x0000e200ff027b82 */ /* 0x000e620000000a00 */
[----:B0-----:R-:W-:-:S04]  /*db90*/  IMAD R5, R5, UR4, R0 ;  /* 0x0000000405057c24 */ /* 0x001fc8000f8e0200 */
[----:B-1----:R-:W-:-:S05]  /*dba0*/  IMAD.WIDE R2, R5, 0x4, R2 ;  /* 0x0000000405027825 */ /* 0x002fca00078e0202 */
[----:B------:R-:W-:Y:S01]  /*dbb0*/  STG.E desc[UR6][R2.64], R109 ;  /* 0x0000006d02007986 */ /* 0x000fe2000c101906 */
[----:B------:R-:W-:Y:S05]  /*dbc0*/  EXIT ;  /* 0x000000000000794d */ /* 0x000fea0003800000 */
.L_x_189:
[----:B------:R-:W-:-:S00]  /*dbd0*/  BRA `(.L_x_189) ;  /* 0xfffffffc00fc7947 */ /* 0x000fc0000383ffff */
[----:B------:R-:W-:-:S00]  /*dbe0*/  NOP ;  /* 0x0000000000007918 */ /* 0x000fc00000000000 */
        /* <DEDUP_REMOVED lines=9> */
.L_x_190:


//--------------------- .nv.global.init           --------------------------
	.section	.nv.global.init,"aw",@progbits
	.align	4
.nv.global.init:
	.type		mrg32k3aM1SubSeq,@object
	.size		mrg32k3aM1SubSeq,(mrg32k3aM2SubSeq - mrg32k3aM1SubSeq)
mrg32k3aM1SubSeq:
        /*0000*/ 	.byte	0x0b, 0xcc, 0xee, 0x04, 0x73, 0x29, 0x8b, 0x6f, 0xf6, 0x53, 0x03, 0xf6, 0x23, 0xf6, 0xea, 0xda
        /* <DEDUP_REMOVED lines=125> */
	.type		mrg32k3aM2SubSeq,@object
	.size		mrg32k3aM2SubSeq,(mrg32k3aM1 - mrg32k3aM2SubSeq)
mrg32k3aM2SubSeq:
        /* <DEDUP_REMOVED lines=126> */
	.type		mrg32k3aM1,@object
	.size		mrg32k3aM1,(mrg32k3aM1Seq - mrg32k3aM1)
mrg32k3aM1:
        /* <DEDUP_REMOVED lines=144> */
	.type		mrg32k3aM1Seq,@object
	.size		mrg32k3aM1Seq,(mrg32k3aM2 - mrg32k3aM1Seq)
mrg32k3aM1Seq:
        /* <DEDUP_REMOVED lines=144> */
	.type		mrg32k3aM2,@object
	.size		mrg32k3aM2,(mrg32k3aM2Seq - mrg32k3aM2)
mrg32k3aM2:
        /* <DEDUP_REMOVED lines=144> */
	.type		mrg32k3aM2Seq,@object
	.size		mrg32k3aM2Seq,(precalc_xorwow_matrix - mrg32k3aM2Seq)
mrg32k3aM2Seq:
        /* <DEDUP_REMOVED lines=144> */
	.type		precalc_xorwow_matrix,@object
	.size		precalc_xorwow_matrix,(precalc_xorwow_offset_matrix - precalc_xorwow_matrix)
precalc_xorwow_matrix:
        /* <DEDUP_REMOVED lines=6400> */
	.type		precalc_xorwow_offset_matrix,@object
	.size		precalc_xorwow_offset_matrix,(.L_1 - precalc_xorwow_offset_matrix)
precalc_xorwow_offset_matrix:
        /* <DEDUP_REMOVED lines=6400> */
.L_1:


//--------------------- .nv.shared.reserved.0     --------------------------
	.section	.nv.shared.reserved.0,"aw",@nobits
	.weak		__nv_reservedSMEM_offset_0_alias
	.size		__nv_reservedSMEM_offset_0_alias, 0, 64
	.other		__nv_reservedSMEM_offset_0_alias,@"STO_CUDA_RESERVED_SHARED STV_DEFAULT"
__nv_reservedSMEM_offset_0_alias:
	.zero		0
	.zero		64


//--------------------- .nv.constant0._Z26monte_carlo_playout_kernelP8GPUBoardPiiy --------------------------
	.section	.nv.constant0._Z26monte_carlo_playout_kernelP8GPUBoardPiiy,"a",@progbits
	.sectionflags	@""
	.align	4
.nv.constant0._Z26monte_carlo_playout_kernelP8GPUBoardPiiy:
	.zero		928


//--------------------- SYMBOLS --------------------------

	.type		.nv.reservedSmem.offset0,@object
	.size		.nv.reservedSmem.offset0,0x4
